//
// Generated by NVIDIA NVVM Compiler
//
// Compiler Build ID: CL-36424714
// Cuda compilation tools, release 13.0, V13.0.88
// Based on NVVM 20.0.0
//

.version 9.0
.target sm_100
.address_size 64

	// .globl	_Z24f_mol_and_meanmass_interPdS_S_S_S_S_S_S_S_S_S_S_S_S_S_S_S_S_S_S_S_S_S_S_i

.visible .entry _Z24f_mol_and_meanmass_interPdS_S_S_S_S_S_S_S_S_S_S_S_S_S_S_S_S_S_S_S_S_S_S_i(
	.param .u64 .ptr .align 1 _Z24f_mol_and_meanmass_interPdS_S_S_S_S_S_S_S_S_S_S_S_S_S_S_S_S_S_S_S_S_S_S_i_param_0,
	.param .u64 .ptr .align 1 _Z24f_mol_and_meanmass_interPdS_S_S_S_S_S_S_S_S_S_S_S_S_S_S_S_S_S_S_S_S_S_S_i_param_1,
	.param .u64 .ptr .align 1 _Z24f_mol_and_meanmass_interPdS_S_S_S_S_S_S_S_S_S_S_S_S_S_S_S_S_S_S_S_S_S_S_i_param_2,
	.param .u64 .ptr .align 1 _Z24f_mol_and_meanmass_interPdS_S_S_S_S_S_S_S_S_S_S_S_S_S_S_S_S_S_S_S_S_S_S_i_param_3,
	.param .u64 .ptr .align 1 _Z24f_mol_and_meanmass_interPdS_S_S_S_S_S_S_S_S_S_S_S_S_S_S_S_S_S_S_S_S_S_S_i_param_4,
	.param .u64 .ptr .align 1 _Z24f_mol_and_meanmass_interPdS_S_S_S_S_S_S_S_S_S_S_S_S_S_S_S_S_S_S_S_S_S_S_i_param_5,
	.param .u64 .ptr .align 1 _Z24f_mol_and_meanmass_interPdS_S_S_S_S_S_S_S_S_S_S_S_S_S_S_S_S_S_S_S_S_S_S_i_param_6,
	.param .u64 .ptr .align 1 _Z24f_mol_and_meanmass_interPdS_S_S_S_S_S_S_S_S_S_S_S_S_S_S_S_S_S_S_S_S_S_S_i_param_7,
	.param .u64 .ptr .align 1 _Z24f_mol_and_meanmass_interPdS_S_S_S_S_S_S_S_S_S_S_S_S_S_S_S_S_S_S_S_S_S_S_i_param_8,
	.param .u64 .ptr .align 1 _Z24f_mol_and_meanmass_interPdS_S_S_S_S_S_S_S_S_S_S_S_S_S_S_S_S_S_S_S_S_S_S_i_param_9,
	.param .u64 .ptr .align 1 _Z24f_mol_and_meanmass_interPdS_S_S_S_S_S_S_S_S_S_S_S_S_S_S_S_S_S_S_S_S_S_S_i_param_10,
	.param .u64 .ptr .align 1 _Z24f_mol_and_meanmass_interPdS_S_S_S_S_S_S_S_S_S_S_S_S_S_S_S_S_S_S_S_S_S_S_i_param_11,
	.param .u64 .ptr .align 1 _Z24f_mol_and_meanmass_interPdS_S_S_S_S_S_S_S_S_S_S_S_S_S_S_S_S_S_S_S_S_S_S_i_param_12,
	.param .u64 .ptr .align 1 _Z24f_mol_and_meanmass_interPdS_S_S_S_S_S_S_S_S_S_S_S_S_S_S_S_S_S_S_S_S_S_S_i_param_13,
	.param .u64 .ptr .align 1 _Z24f_mol_and_meanmass_interPdS_S_S_S_S_S_S_S_S_S_S_S_S_S_S_S_S_S_S_S_S_S_S_i_param_14,
	.param .u64 .ptr .align 1 _Z24f_mol_and_meanmass_interPdS_S_S_S_S_S_S_S_S_S_S_S_S_S_S_S_S_S_S_S_S_S_S_i_param_15,
	.param .u64 .ptr .align 1 _Z24f_mol_and_meanmass_interPdS_S_S_S_S_S_S_S_S_S_S_S_S_S_S_S_S_S_S_S_S_S_S_i_param_16,
	.param .u64 .ptr .align 1 _Z24f_mol_and_meanmass_interPdS_S_S_S_S_S_S_S_S_S_S_S_S_S_S_S_S_S_S_S_S_S_S_i_param_17,
	.param .u64 .ptr .align 1 _Z24f_mol_and_meanmass_interPdS_S_S_S_S_S_S_S_S_S_S_S_S_S_S_S_S_S_S_S_S_S_S_i_param_18,
	.param .u64 .ptr .align 1 _Z24f_mol_and_meanmass_interPdS_S_S_S_S_S_S_S_S_S_S_S_S_S_S_S_S_S_S_S_S_S_S_i_param_19,
	.param .u64 .ptr .align 1 _Z24f_mol_and_meanmass_interPdS_S_S_S_S_S_S_S_S_S_S_S_S_S_S_S_S_S_S_S_S_S_S_i_param_20,
	.param .u64 .ptr .align 1 _Z24f_mol_and_meanmass_interPdS_S_S_S_S_S_S_S_S_S_S_S_S_S_S_S_S_S_S_S_S_S_S_i_param_21,
	.param .u64 .ptr .align 1 _Z24f_mol_and_meanmass_interPdS_S_S_S_S_S_S_S_S_S_S_S_S_S_S_S_S_S_S_S_S_S_S_i_param_22,
	.param .u64 .ptr .align 1 _Z24f_mol_and_meanmass_interPdS_S_S_S_S_S_S_S_S_S_S_S_S_S_S_S_S_S_S_S_S_S_S_i_param_23,
	.param .u32 _Z24f_mol_and_meanmass_interPdS_S_S_S_S_S_S_S_S_S_S_S_S_S_S_S_S_S_S_S_S_S_S_i_param_24
)
{
	.reg .pred 	%p<6>;
	.reg .b32 	%r<10>;
	.reg .b64 	%rd<112>;
	.reg .b64 	%fd<73>;

	ld.param.u64 	%rd25, [_Z24f_mol_and_meanmass_interPdS_S_S_S_S_S_S_S_S_S_S_S_S_S_S_S_S_S_S_S_S_S_S_i_param_0];
	ld.param.u64 	%rd26, [_Z24f_mol_and_meanmass_interPdS_S_S_S_S_S_S_S_S_S_S_S_S_S_S_S_S_S_S_S_S_S_S_i_param_1];
	ld.param.u64 	%rd27, [_Z24f_mol_and_meanmass_interPdS_S_S_S_S_S_S_S_S_S_S_S_S_S_S_S_S_S_S_S_S_S_S_i_param_2];
	ld.param.u64 	%rd28, [_Z24f_mol_and_meanmass_interPdS_S_S_S_S_S_S_S_S_S_S_S_S_S_S_S_S_S_S_S_S_S_S_i_param_4];
	ld.param.u64 	%rd29, [_Z24f_mol_and_meanmass_interPdS_S_S_S_S_S_S_S_S_S_S_S_S_S_S_S_S_S_S_S_S_S_S_i_param_5];
	ld.param.u64 	%rd30, [_Z24f_mol_and_meanmass_interPdS_S_S_S_S_S_S_S_S_S_S_S_S_S_S_S_S_S_S_S_S_S_S_i_param_6];
	ld.param.u64 	%rd31, [_Z24f_mol_and_meanmass_interPdS_S_S_S_S_S_S_S_S_S_S_S_S_S_S_S_S_S_S_S_S_S_S_i_param_7];
	ld.param.u64 	%rd32, [_Z24f_mol_and_meanmass_interPdS_S_S_S_S_S_S_S_S_S_S_S_S_S_S_S_S_S_S_S_S_S_S_i_param_8];
	ld.param.u64 	%rd33, [_Z24f_mol_and_meanmass_interPdS_S_S_S_S_S_S_S_S_S_S_S_S_S_S_S_S_S_S_S_S_S_S_i_param_9];
	ld.param.u64 	%rd34, [_Z24f_mol_and_meanmass_interPdS_S_S_S_S_S_S_S_S_S_S_S_S_S_S_S_S_S_S_S_S_S_S_i_param_10];
	ld.param.u64 	%rd35, [_Z24f_mol_and_meanmass_interPdS_S_S_S_S_S_S_S_S_S_S_S_S_S_S_S_S_S_S_S_S_S_S_i_param_11];
	ld.param.u64 	%rd36, [_Z24f_mol_and_meanmass_interPdS_S_S_S_S_S_S_S_S_S_S_S_S_S_S_S_S_S_S_S_S_S_S_i_param_12];
	ld.param.u64 	%rd37, [_Z24f_mol_and_meanmass_interPdS_S_S_S_S_S_S_S_S_S_S_S_S_S_S_S_S_S_S_S_S_S_S_i_param_13];
	ld.param.u64 	%rd38, [_Z24f_mol_and_meanmass_interPdS_S_S_S_S_S_S_S_S_S_S_S_S_S_S_S_S_S_S_S_S_S_S_i_param_14];
	ld.param.u64 	%rd39, [_Z24f_mol_and_meanmass_interPdS_S_S_S_S_S_S_S_S_S_S_S_S_S_S_S_S_S_S_S_S_S_S_i_param_15];
	ld.param.u64 	%rd40, [_Z24f_mol_and_meanmass_interPdS_S_S_S_S_S_S_S_S_S_S_S_S_S_S_S_S_S_S_S_S_S_S_i_param_16];
	ld.param.u64 	%rd41, [_Z24f_mol_and_meanmass_interPdS_S_S_S_S_S_S_S_S_S_S_S_S_S_S_S_S_S_S_S_S_S_S_i_param_17];
	ld.param.u64 	%rd42, [_Z24f_mol_and_meanmass_interPdS_S_S_S_S_S_S_S_S_S_S_S_S_S_S_S_S_S_S_S_S_S_S_i_param_18];
	ld.param.u64 	%rd43, [_Z24f_mol_and_meanmass_interPdS_S_S_S_S_S_S_S_S_S_S_S_S_S_S_S_S_S_S_S_S_S_S_i_param_19];
	ld.param.u64 	%rd44, [_Z24f_mol_and_meanmass_interPdS_S_S_S_S_S_S_S_S_S_S_S_S_S_S_S_S_S_S_S_S_S_S_i_param_20];
	ld.param.u64 	%rd45, [_Z24f_mol_and_meanmass_interPdS_S_S_S_S_S_S_S_S_S_S_S_S_S_S_S_S_S_S_S_S_S_S_i_param_21];
	ld.param.u64 	%rd46, [_Z24f_mol_and_meanmass_interPdS_S_S_S_S_S_S_S_S_S_S_S_S_S_S_S_S_S_S_S_S_S_S_i_param_22];
	ld.param.u64 	%rd47, [_Z24f_mol_and_meanmass_interPdS_S_S_S_S_S_S_S_S_S_S_S_S_S_S_S_S_S_S_S_S_S_S_i_param_23];
	ld.param.u32 	%r3, [_Z24f_mol_and_meanmass_interPdS_S_S_S_S_S_S_S_S_S_S_S_S_S_S_S_S_S_S_S_S_S_S_i_param_24];
	cvta.to.global.u64 	%rd1, %rd47;
	cvta.to.global.u64 	%rd2, %rd46;
	cvta.to.global.u64 	%rd3, %rd45;
	cvta.to.global.u64 	%rd4, %rd34;
	cvta.to.global.u64 	%rd5, %rd44;
	cvta.to.global.u64 	%rd6, %rd33;
	cvta.to.global.u64 	%rd7, %rd43;
	cvta.to.global.u64 	%rd8, %rd32;
	cvta.to.global.u64 	%rd9, %rd42;
	cvta.to.global.u64 	%rd10, %rd31;
	cvta.to.global.u64 	%rd11, %rd41;
	cvta.to.global.u64 	%rd12, %rd30;
	cvta.to.global.u64 	%rd13, %rd40;
	cvta.to.global.u64 	%rd14, %rd29;
	cvta.to.global.u64 	%rd15, %rd39;
	cvta.to.global.u64 	%rd16, %rd28;
	cvta.to.global.u64 	%rd17, %rd38;
	cvta.to.global.u64 	%rd18, %rd37;
	cvta.to.global.u64 	%rd19, %rd27;
	cvta.to.global.u64 	%rd20, %rd36;
	cvta.to.global.u64 	%rd21, %rd26;
	cvta.to.global.u64 	%rd22, %rd35;
	cvta.to.global.u64 	%rd23, %rd25;
	mov.u32 	%r5, %tid.x;
	mov.u32 	%r6, %ctaid.x;
	mov.u32 	%r7, %ntid.x;
	mad.lo.s32 	%r8, %r6, %r7, %r5;
	setp.lt.s32 	%p1, %r8, 1;
	add.s32 	%r2, %r3, -1;
	setp.ge.s32 	%p2, %r8, %r2;
	or.pred  	%p3, %p1, %p2;
	@%p3 bra 	$L__BB0_2;
	ld.param.u64 	%rd111, [_Z24f_mol_and_meanmass_interPdS_S_S_S_S_S_S_S_S_S_S_S_S_S_S_S_S_S_S_S_S_S_S_i_param_3];
	cvta.to.global.u64 	%rd48, %rd111;
	add.s32 	%r9, %r8, -1;
	mul.wide.u32 	%rd49, %r9, 8;
	add.s64 	%rd50, %rd23, %rd49;
	ld.global.f64 	%fd13, [%rd50];
	mul.wide.u32 	%rd51, %r8, 8;
	add.s64 	%rd52, %rd23, %rd51;
	ld.global.f64 	%fd14, [%rd52];
	add.f64 	%fd15, %fd13, %fd14;
	mul.f64 	%fd16, %fd15, 0d3FE0000000000000;
	add.s64 	%rd53, %rd22, %rd51;
	st.global.f64 	[%rd53], %fd16;
	add.s64 	%rd54, %rd21, %rd49;
	ld.global.f64 	%fd17, [%rd54];
	add.s64 	%rd55, %rd21, %rd51;
	ld.global.f64 	%fd18, [%rd55];
	add.f64 	%fd19, %fd17, %fd18;
	mul.f64 	%fd20, %fd19, 0d3FE0000000000000;
	add.s64 	%rd56, %rd20, %rd51;
	st.global.f64 	[%rd56], %fd20;
	add.s64 	%rd57, %rd19, %rd49;
	ld.global.f64 	%fd21, [%rd57];
	add.s64 	%rd58, %rd19, %rd51;
	ld.global.f64 	%fd22, [%rd58];
	add.f64 	%fd23, %fd21, %fd22;
	mul.f64 	%fd24, %fd23, 0d3FE0000000000000;
	add.s64 	%rd59, %rd18, %rd51;
	st.global.f64 	[%rd59], %fd24;
	add.s64 	%rd60, %rd48, %rd49;
	ld.global.f64 	%fd25, [%rd60];
	add.s64 	%rd61, %rd48, %rd51;
	ld.global.f64 	%fd26, [%rd61];
	add.f64 	%fd27, %fd25, %fd26;
	mul.f64 	%fd28, %fd27, 0d3FE0000000000000;
	add.s64 	%rd62, %rd17, %rd51;
	st.global.f64 	[%rd62], %fd28;
	add.s64 	%rd63, %rd16, %rd49;
	ld.global.f64 	%fd29, [%rd63];
	add.s64 	%rd64, %rd16, %rd51;
	ld.global.f64 	%fd30, [%rd64];
	add.f64 	%fd31, %fd29, %fd30;
	mul.f64 	%fd32, %fd31, 0d3FE0000000000000;
	add.s64 	%rd65, %rd15, %rd51;
	st.global.f64 	[%rd65], %fd32;
	add.s64 	%rd66, %rd14, %rd49;
	ld.global.f64 	%fd33, [%rd66];
	add.s64 	%rd67, %rd14, %rd51;
	ld.global.f64 	%fd34, [%rd67];
	add.f64 	%fd35, %fd33, %fd34;
	mul.f64 	%fd36, %fd35, 0d3FE0000000000000;
	add.s64 	%rd68, %rd13, %rd51;
	st.global.f64 	[%rd68], %fd36;
	add.s64 	%rd69, %rd12, %rd49;
	ld.global.f64 	%fd37, [%rd69];
	add.s64 	%rd70, %rd12, %rd51;
	ld.global.f64 	%fd38, [%rd70];
	add.f64 	%fd39, %fd37, %fd38;
	mul.f64 	%fd40, %fd39, 0d3FE0000000000000;
	add.s64 	%rd71, %rd11, %rd51;
	st.global.f64 	[%rd71], %fd40;
	add.s64 	%rd72, %rd10, %rd49;
	ld.global.f64 	%fd41, [%rd72];
	add.s64 	%rd73, %rd10, %rd51;
	ld.global.f64 	%fd42, [%rd73];
	add.f64 	%fd43, %fd41, %fd42;
	mul.f64 	%fd44, %fd43, 0d3FE0000000000000;
	add.s64 	%rd74, %rd9, %rd51;
	st.global.f64 	[%rd74], %fd44;
	add.s64 	%rd75, %rd8, %rd49;
	ld.global.f64 	%fd45, [%rd75];
	add.s64 	%rd76, %rd8, %rd51;
	ld.global.f64 	%fd46, [%rd76];
	add.f64 	%fd47, %fd45, %fd46;
	mul.f64 	%fd48, %fd47, 0d3FE0000000000000;
	add.s64 	%rd77, %rd7, %rd51;
	st.global.f64 	[%rd77], %fd48;
	add.s64 	%rd78, %rd6, %rd49;
	ld.global.f64 	%fd49, [%rd78];
	add.s64 	%rd79, %rd6, %rd51;
	ld.global.f64 	%fd50, [%rd79];
	add.f64 	%fd51, %fd49, %fd50;
	mul.f64 	%fd52, %fd51, 0d3FE0000000000000;
	add.s64 	%rd80, %rd5, %rd51;
	st.global.f64 	[%rd80], %fd52;
	add.s64 	%rd81, %rd4, %rd49;
	ld.global.f64 	%fd53, [%rd81];
	add.s64 	%rd82, %rd4, %rd51;
	ld.global.f64 	%fd54, [%rd82];
	add.f64 	%fd55, %fd53, %fd54;
	mul.f64 	%fd56, %fd55, 0d3FE0000000000000;
	add.s64 	%rd83, %rd3, %rd51;
	st.global.f64 	[%rd83], %fd56;
	add.s64 	%rd84, %rd2, %rd49;
	ld.global.f64 	%fd57, [%rd84];
	add.s64 	%rd85, %rd2, %rd51;
	ld.global.f64 	%fd58, [%rd85];
	add.f64 	%fd59, %fd57, %fd58;
	mul.f64 	%fd60, %fd59, 0d3FE0000000000000;
	add.s64 	%rd86, %rd1, %rd51;
	st.global.f64 	[%rd86], %fd60;
	bra.uni 	$L__BB0_4;
$L__BB0_2:
	setp.ne.s32 	%p4, %r8, 0;
	@%p4 bra 	$L__BB0_4;
	ld.global.f64 	%fd1, [%rd23];
	st.global.f64 	[%rd22], %fd1;
	ld.global.f64 	%fd2, [%rd21];
	st.global.f64 	[%rd20], %fd2;
	ld.global.f64 	%fd3, [%rd19];
	st.global.f64 	[%rd18], %fd3;
	ld.global.f64 	%fd4, [%rd23];
	st.global.f64 	[%rd17], %fd4;
	ld.global.f64 	%fd5, [%rd16];
	st.global.f64 	[%rd15], %fd5;
	ld.global.f64 	%fd6, [%rd14];
	st.global.f64 	[%rd13], %fd6;
	ld.global.f64 	%fd7, [%rd12];
	st.global.f64 	[%rd11], %fd7;
	ld.global.f64 	%fd8, [%rd10];
	st.global.f64 	[%rd9], %fd8;
	ld.global.f64 	%fd9, [%rd8];
	st.global.f64 	[%rd7], %fd9;
	ld.global.f64 	%fd10, [%rd6];
	st.global.f64 	[%rd5], %fd10;
	ld.global.f64 	%fd11, [%rd4];
	st.global.f64 	[%rd3], %fd11;
	ld.global.f64 	%fd12, [%rd2];
	st.global.f64 	[%rd1], %fd12;
$L__BB0_4:
	setp.ne.s32 	%p5, %r8, %r2;
	@%p5 bra 	$L__BB0_6;
	mul.wide.s32 	%rd87, %r8, 8;
	add.s64 	%rd88, %rd23, %rd87;
	ld.global.f64 	%fd61, [%rd88+-8];
	add.s64 	%rd89, %rd22, %rd87;
	st.global.f64 	[%rd89], %fd61;
	add.s64 	%rd90, %rd21, %rd87;
	ld.global.f64 	%fd62, [%rd90+-8];
	add.s64 	%rd91, %rd20, %rd87;
	st.global.f64 	[%rd91], %fd62;
	add.s64 	%rd92, %rd19, %rd87;
	ld.global.f64 	%fd63, [%rd92+-8];
	add.s64 	%rd93, %rd18, %rd87;
	st.global.f64 	[%rd93], %fd63;
	ld.global.f64 	%fd64, [%rd88+-8];
	add.s64 	%rd94, %rd17, %rd87;
	st.global.f64 	[%rd94], %fd64;
	add.s64 	%rd95, %rd16, %rd87;
	ld.global.f64 	%fd65, [%rd95+-8];
	add.s64 	%rd96, %rd15, %rd87;
	st.global.f64 	[%rd96], %fd65;
	add.s64 	%rd97, %rd14, %rd87;
	ld.global.f64 	%fd66, [%rd97+-8];
	add.s64 	%rd98, %rd13, %rd87;
	st.global.f64 	[%rd98], %fd66;
	add.s64 	%rd99, %rd12, %rd87;
	ld.global.f64 	%fd67, [%rd99+-8];
	add.s64 	%rd100, %rd11, %rd87;
	st.global.f64 	[%rd100], %fd67;
	add.s64 	%rd101, %rd10, %rd87;
	ld.global.f64 	%fd68, [%rd101+-8];
	add.s64 	%rd102, %rd9, %rd87;
	st.global.f64 	[%rd102], %fd68;
	add.s64 	%rd103, %rd8, %rd87;
	ld.global.f64 	%fd69, [%rd103+-8];
	add.s64 	%rd104, %rd7, %rd87;
	st.global.f64 	[%rd104], %fd69;
	add.s64 	%rd105, %rd6, %rd87;
	ld.global.f64 	%fd70, [%rd105+-8];
	add.s64 	%rd106, %rd5, %rd87;
	st.global.f64 	[%rd106], %fd70;
	add.s64 	%rd107, %rd4, %rd87;
	ld.global.f64 	%fd71, [%rd107+-8];
	add.s64 	%rd108, %rd3, %rd87;
	st.global.f64 	[%rd108], %fd71;
	add.s64 	%rd109, %rd2, %rd87;
	ld.global.f64 	%fd72, [%rd109+-8];
	add.s64 	%rd110, %rd1, %rd87;
	st.global.f64 	[%rd110], %fd72;
$L__BB0_6:
	ret;

}
	// .globl	_Z23opac_mol_mixed_interpolPdS_S_S_S_S_S_S_S_S_S_S_S_S_S_S_S_S_S_S_S_S_S_S_S_S_S_iiiii
.visible .entry _Z23opac_mol_mixed_interpolPdS_S_S_S_S_S_S_S_S_S_S_S_S_S_S_S_S_S_S_S_S_S_S_S_S_S_iiiii(
	.param .u64 .ptr .align 1 _Z23opac_mol_mixed_interpolPdS_S_S_S_S_S_S_S_S_S_S_S_S_S_S_S_S_S_S_S_S_S_S_S_S_S_iiiii_param_0,
	.param .u64 .ptr .align 1 _Z23opac_mol_mixed_interpolPdS_S_S_S_S_S_S_S_S_S_S_S_S_S_S_S_S_S_S_S_S_S_S_S_S_S_iiiii_param_1,
	.param .u64 .ptr .align 1 _Z23opac_mol_mixed_interpolPdS_S_S_S_S_S_S_S_S_S_S_S_S_S_S_S_S_S_S_S_S_S_S_S_S_S_iiiii_param_2,
	.param .u64 .ptr .align 1 _Z23opac_mol_mixed_interpolPdS_S_S_S_S_S_S_S_S_S_S_S_S_S_S_S_S_S_S_S_S_S_S_S_S_S_iiiii_param_3,
	.param .u64 .ptr .align 1 _Z23opac_mol_mixed_interpolPdS_S_S_S_S_S_S_S_S_S_S_S_S_S_S_S_S_S_S_S_S_S_S_S_S_S_iiiii_param_4,
	.param .u64 .ptr .align 1 _Z23opac_mol_mixed_interpolPdS_S_S_S_S_S_S_S_S_S_S_S_S_S_S_S_S_S_S_S_S_S_S_S_S_S_iiiii_param_5,
	.param .u64 .ptr .align 1 _Z23opac_mol_mixed_interpolPdS_S_S_S_S_S_S_S_S_S_S_S_S_S_S_S_S_S_S_S_S_S_S_S_S_S_iiiii_param_6,
	.param .u64 .ptr .align 1 _Z23opac_mol_mixed_interpolPdS_S_S_S_S_S_S_S_S_S_S_S_S_S_S_S_S_S_S_S_S_S_S_S_S_S_iiiii_param_7,
	.param .u64 .ptr .align 1 _Z23opac_mol_mixed_interpolPdS_S_S_S_S_S_S_S_S_S_S_S_S_S_S_S_S_S_S_S_S_S_S_S_S_S_iiiii_param_8,
	.param .u64 .ptr .align 1 _Z23opac_mol_mixed_interpolPdS_S_S_S_S_S_S_S_S_S_S_S_S_S_S_S_S_S_S_S_S_S_S_S_S_S_iiiii_param_9,
	.param .u64 .ptr .align 1 _Z23opac_mol_mixed_interpolPdS_S_S_S_S_S_S_S_S_S_S_S_S_S_S_S_S_S_S_S_S_S_S_S_S_S_iiiii_param_10,
	.param .u64 .ptr .align 1 _Z23opac_mol_mixed_interpolPdS_S_S_S_S_S_S_S_S_S_S_S_S_S_S_S_S_S_S_S_S_S_S_S_S_S_iiiii_param_11,
	.param .u64 .ptr .align 1 _Z23opac_mol_mixed_interpolPdS_S_S_S_S_S_S_S_S_S_S_S_S_S_S_S_S_S_S_S_S_S_S_S_S_S_iiiii_param_12,
	.param .u64 .ptr .align 1 _Z23opac_mol_mixed_interpolPdS_S_S_S_S_S_S_S_S_S_S_S_S_S_S_S_S_S_S_S_S_S_S_S_S_S_iiiii_param_13,
	.param .u64 .ptr .align 1 _Z23opac_mol_mixed_interpolPdS_S_S_S_S_S_S_S_S_S_S_S_S_S_S_S_S_S_S_S_S_S_S_S_S_S_iiiii_param_14,
	.param .u64 .ptr .align 1 _Z23opac_mol_mixed_interpolPdS_S_S_S_S_S_S_S_S_S_S_S_S_S_S_S_S_S_S_S_S_S_S_S_S_S_iiiii_param_15,
	.param .u64 .ptr .align 1 _Z23opac_mol_mixed_interpolPdS_S_S_S_S_S_S_S_S_S_S_S_S_S_S_S_S_S_S_S_S_S_S_S_S_S_iiiii_param_16,
	.param .u64 .ptr .align 1 _Z23opac_mol_mixed_interpolPdS_S_S_S_S_S_S_S_S_S_S_S_S_S_S_S_S_S_S_S_S_S_S_S_S_S_iiiii_param_17,
	.param .u64 .ptr .align 1 _Z23opac_mol_mixed_interpolPdS_S_S_S_S_S_S_S_S_S_S_S_S_S_S_S_S_S_S_S_S_S_S_S_S_S_iiiii_param_18,
	.param .u64 .ptr .align 1 _Z23opac_mol_mixed_interpolPdS_S_S_S_S_S_S_S_S_S_S_S_S_S_S_S_S_S_S_S_S_S_S_S_S_S_iiiii_param_19,
	.param .u64 .ptr .align 1 _Z23opac_mol_mixed_interpolPdS_S_S_S_S_S_S_S_S_S_S_S_S_S_S_S_S_S_S_S_S_S_S_S_S_S_iiiii_param_20,
	.param .u64 .ptr .align 1 _Z23opac_mol_mixed_interpolPdS_S_S_S_S_S_S_S_S_S_S_S_S_S_S_S_S_S_S_S_S_S_S_S_S_S_iiiii_param_21,
	.param .u64 .ptr .align 1 _Z23opac_mol_mixed_interpolPdS_S_S_S_S_S_S_S_S_S_S_S_S_S_S_S_S_S_S_S_S_S_S_S_S_S_iiiii_param_22,
	.param .u64 .ptr .align 1 _Z23opac_mol_mixed_interpolPdS_S_S_S_S_S_S_S_S_S_S_S_S_S_S_S_S_S_S_S_S_S_S_S_S_S_iiiii_param_23,
	.param .u64 .ptr .align 1 _Z23opac_mol_mixed_interpolPdS_S_S_S_S_S_S_S_S_S_S_S_S_S_S_S_S_S_S_S_S_S_S_S_S_S_iiiii_param_24,
	.param .u64 .ptr .align 1 _Z23opac_mol_mixed_interpolPdS_S_S_S_S_S_S_S_S_S_S_S_S_S_S_S_S_S_S_S_S_S_S_S_S_S_iiiii_param_25,
	.param .u64 .ptr .align 1 _Z23opac_mol_mixed_interpolPdS_S_S_S_S_S_S_S_S_S_S_S_S_S_S_S_S_S_S_S_S_S_S_S_S_S_iiiii_param_26,
	.param .u32 _Z23opac_mol_mixed_interpolPdS_S_S_S_S_S_S_S_S_S_S_S_S_S_S_S_S_S_S_S_S_S_S_S_S_S_iiiii_param_27,
	.param .u32 _Z23opac_mol_mixed_interpolPdS_S_S_S_S_S_S_S_S_S_S_S_S_S_S_S_S_S_S_S_S_S_S_S_S_S_iiiii_param_28,
	.param .u32 _Z23opac_mol_mixed_interpolPdS_S_S_S_S_S_S_S_S_S_S_S_S_S_S_S_S_S_S_S_S_S_S_S_S_S_iiiii_param_29,
	.param .u32 _Z23opac_mol_mixed_interpolPdS_S_S_S_S_S_S_S_S_S_S_S_S_S_S_S_S_S_S_S_S_S_S_S_S_S_iiiii_param_30,
	.param .u32 _Z23opac_mol_mixed_interpolPdS_S_S_S_S_S_S_S_S_S_S_S_S_S_S_S_S_S_S_S_S_S_S_S_S_S_iiiii_param_31
)
{
	.reg .pred 	%p<41>;
	.reg .b32 	%r<167>;
	.reg .b64 	%rd<142>;
	.reg .b64 	%fd<461>;

	ld.param.u64 	%rd28, [_Z23opac_mol_mixed_interpolPdS_S_S_S_S_S_S_S_S_S_S_S_S_S_S_S_S_S_S_S_S_S_S_S_S_S_iiiii_param_0];
	ld.param.u64 	%rd29, [_Z23opac_mol_mixed_interpolPdS_S_S_S_S_S_S_S_S_S_S_S_S_S_S_S_S_S_S_S_S_S_S_S_S_S_iiiii_param_1];
	ld.param.u64 	%rd30, [_Z23opac_mol_mixed_interpolPdS_S_S_S_S_S_S_S_S_S_S_S_S_S_S_S_S_S_S_S_S_S_S_S_S_S_iiiii_param_2];
	ld.param.u64 	%rd31, [_Z23opac_mol_mixed_interpolPdS_S_S_S_S_S_S_S_S_S_S_S_S_S_S_S_S_S_S_S_S_S_S_S_S_S_iiiii_param_3];
	ld.param.u32 	%r59, [_Z23opac_mol_mixed_interpolPdS_S_S_S_S_S_S_S_S_S_S_S_S_S_S_S_S_S_S_S_S_S_S_S_S_S_iiiii_param_27];
	ld.param.u32 	%r60, [_Z23opac_mol_mixed_interpolPdS_S_S_S_S_S_S_S_S_S_S_S_S_S_S_S_S_S_S_S_S_S_S_S_S_S_iiiii_param_28];
	ld.param.u32 	%r61, [_Z23opac_mol_mixed_interpolPdS_S_S_S_S_S_S_S_S_S_S_S_S_S_S_S_S_S_S_S_S_S_S_S_S_S_iiiii_param_29];
	ld.param.u32 	%r62, [_Z23opac_mol_mixed_interpolPdS_S_S_S_S_S_S_S_S_S_S_S_S_S_S_S_S_S_S_S_S_S_S_S_S_S_iiiii_param_30];
	ld.param.u32 	%r63, [_Z23opac_mol_mixed_interpolPdS_S_S_S_S_S_S_S_S_S_S_S_S_S_S_S_S_S_S_S_S_S_S_S_S_S_iiiii_param_31];
	mov.u32 	%r65, %tid.x;
	mov.u32 	%r66, %ctaid.x;
	mov.u32 	%r67, %ntid.x;
	mad.lo.s32 	%r1, %r66, %r67, %r65;
	mov.u32 	%r68, %tid.y;
	mov.u32 	%r69, %ctaid.y;
	mov.u32 	%r70, %ntid.y;
	mad.lo.s32 	%r71, %r69, %r70, %r68;
	setp.ge.s32 	%p5, %r1, %r62;
	setp.ge.s32 	%p6, %r71, %r63;
	or.pred  	%p7, %p5, %p6;
	@%p7 bra 	$L__BB1_54;
	cvta.to.global.u64 	%rd54, %rd29;
	cvta.to.global.u64 	%rd1, %rd31;
	mul.wide.s32 	%rd55, %r60, 8;
	add.s64 	%rd56, %rd54, %rd55;
	ld.global.f64 	%fd102, [%rd56+-8];
	ld.global.f64 	%fd1, [%rd54];
	sub.f64 	%fd2, %fd102, %fd1;
	cvt.rn.f64.s32 	%fd103, %r60;
	add.f64 	%fd3, %fd103, 0dBFF0000000000000;
	mul.wide.s32 	%rd57, %r59, 8;
	add.s64 	%rd58, %rd1, %rd57;
	ld.global.f64 	%fd438, [%rd58+-8];
	{
	.reg .b32 %temp; 
	mov.b64 	{%temp, %r145}, %fd438;
	}
	{
	.reg .b32 %temp; 
	mov.b64 	{%r146, %temp}, %fd438;
	}
	setp.gt.s32 	%p8, %r145, 1048575;
	mov.b32 	%r147, -1023;
	@%p8 bra 	$L__BB1_3;
	mul.f64 	%fd438, %fd438, 0d4350000000000000;
	{
	.reg .b32 %temp; 
	mov.b64 	{%temp, %r145}, %fd438;
	}
	{
	.reg .b32 %temp; 
	mov.b64 	{%r146, %temp}, %fd438;
	}
	mov.b32 	%r147, -1077;
$L__BB1_3:
	add.s32 	%r74, %r145, -1;
	setp.gt.u32 	%p9, %r74, 2146435070;
	@%p9 bra 	$L__BB1_7;
	shr.u32 	%r77, %r145, 20;
	add.s32 	%r148, %r147, %r77;
	and.b32  	%r78, %r145, 1048575;
	or.b32  	%r79, %r78, 1072693248;
	mov.b64 	%fd439, {%r146, %r79};
	setp.lt.u32 	%p11, %r79, 1073127583;
	@%p11 bra 	$L__BB1_6;
	{
	.reg .b32 %temp; 
	mov.b64 	{%r80, %temp}, %fd439;
	}
	{
	.reg .b32 %temp; 
	mov.b64 	{%temp, %r81}, %fd439;
	}
	add.s32 	%r82, %r81, -1048576;
	mov.b64 	%fd439, {%r80, %r82};
	add.s32 	%r148, %r148, 1;
$L__BB1_6:
	add.f64 	%fd105, %fd439, 0dBFF0000000000000;
	add.f64 	%fd106, %fd439, 0d3FF0000000000000;
	rcp.approx.ftz.f64 	%fd107, %fd106;
	neg.f64 	%fd108, %fd106;
	fma.rn.f64 	%fd109, %fd108, %fd107, 0d3FF0000000000000;
	fma.rn.f64 	%fd110, %fd109, %fd109, %fd109;
	fma.rn.f64 	%fd111, %fd110, %fd107, %fd107;
	mul.f64 	%fd112, %fd105, %fd111;
	fma.rn.f64 	%fd113, %fd105, %fd111, %fd112;
	mul.f64 	%fd114, %fd113, %fd113;
	fma.rn.f64 	%fd115, %fd114, 0d3EB1380B3AE80F1E, 0d3ED0EE258B7A8B04;
	fma.rn.f64 	%fd116, %fd115, %fd114, 0d3EF3B2669F02676F;
	fma.rn.f64 	%fd117, %fd116, %fd114, 0d3F1745CBA9AB0956;
	fma.rn.f64 	%fd118, %fd117, %fd114, 0d3F3C71C72D1B5154;
	fma.rn.f64 	%fd119, %fd118, %fd114, 0d3F624924923BE72D;
	fma.rn.f64 	%fd120, %fd119, %fd114, 0d3F8999999999A3C4;
	fma.rn.f64 	%fd121, %fd120, %fd114, 0d3FB5555555555554;
	sub.f64 	%fd122, %fd105, %fd113;
	add.f64 	%fd123, %fd122, %fd122;
	neg.f64 	%fd124, %fd113;
	fma.rn.f64 	%fd125, %fd124, %fd105, %fd123;
	mul.f64 	%fd126, %fd111, %fd125;
	mul.f64 	%fd127, %fd114, %fd121;
	fma.rn.f64 	%fd128, %fd127, %fd113, %fd126;
	xor.b32  	%r83, %r148, -2147483648;
	mov.b32 	%r84, 1127219200;
	mov.b64 	%fd129, {%r83, %r84};
	mov.b32 	%r85, -2147483648;
	mov.b64 	%fd130, {%r85, %r84};
	sub.f64 	%fd131, %fd129, %fd130;
	fma.rn.f64 	%fd132, %fd131, 0d3FE62E42FEFA39EF, %fd113;
	fma.rn.f64 	%fd133, %fd131, 0dBFE62E42FEFA39EF, %fd132;
	sub.f64 	%fd134, %fd133, %fd113;
	sub.f64 	%fd135, %fd128, %fd134;
	fma.rn.f64 	%fd136, %fd131, 0d3C7ABC9E3B39803F, %fd135;
	add.f64 	%fd440, %fd132, %fd136;
	bra.uni 	$L__BB1_8;
$L__BB1_7:
	fma.rn.f64 	%fd104, %fd438, 0d7FF0000000000000, 0d7FF0000000000000;
	{
	.reg .b32 %temp; 
	mov.b64 	{%temp, %r75}, %fd438;
	}
	and.b32  	%r76, %r75, 2147483647;
	setp.eq.s32 	%p10, %r76, 0;
	selp.f64 	%fd440, 0dFFF0000000000000, %fd104, %p10;
$L__BB1_8:
	ld.global.f64 	%fd447, [%rd1];
	{
	.reg .b32 %temp; 
	mov.b64 	{%temp, %r157}, %fd447;
	}
	{
	.reg .b32 %temp; 
	mov.b64 	{%r158, %temp}, %fd447;
	}
	setp.gt.s32 	%p12, %r157, 1048575;
	mov.b32 	%r151, -1023;
	mov.f64 	%fd441, %fd447;
	mov.u32 	%r149, %r157;
	mov.u32 	%r150, %r158;
	@%p12 bra 	$L__BB1_10;
	mul.f64 	%fd441, %fd447, 0d4350000000000000;
	{
	.reg .b32 %temp; 
	mov.b64 	{%temp, %r149}, %fd441;
	}
	{
	.reg .b32 %temp; 
	mov.b64 	{%r150, %temp}, %fd441;
	}
	mov.b32 	%r151, -1077;
$L__BB1_10:
	add.s32 	%r88, %r149, -1;
	setp.gt.u32 	%p13, %r88, 2146435070;
	@%p13 bra 	$L__BB1_14;
	shr.u32 	%r91, %r149, 20;
	add.s32 	%r152, %r151, %r91;
	and.b32  	%r92, %r149, 1048575;
	or.b32  	%r93, %r92, 1072693248;
	mov.b64 	%fd442, {%r150, %r93};
	setp.lt.u32 	%p15, %r93, 1073127583;
	@%p15 bra 	$L__BB1_13;
	{
	.reg .b32 %temp; 
	mov.b64 	{%r94, %temp}, %fd442;
	}
	{
	.reg .b32 %temp; 
	mov.b64 	{%temp, %r95}, %fd442;
	}
	add.s32 	%r96, %r95, -1048576;
	mov.b64 	%fd442, {%r94, %r96};
	add.s32 	%r152, %r152, 1;
$L__BB1_13:
	add.f64 	%fd138, %fd442, 0dBFF0000000000000;
	add.f64 	%fd139, %fd442, 0d3FF0000000000000;
	rcp.approx.ftz.f64 	%fd140, %fd139;
	neg.f64 	%fd141, %fd139;
	fma.rn.f64 	%fd142, %fd141, %fd140, 0d3FF0000000000000;
	fma.rn.f64 	%fd143, %fd142, %fd142, %fd142;
	fma.rn.f64 	%fd144, %fd143, %fd140, %fd140;
	mul.f64 	%fd145, %fd138, %fd144;
	fma.rn.f64 	%fd146, %fd138, %fd144, %fd145;
	mul.f64 	%fd147, %fd146, %fd146;
	fma.rn.f64 	%fd148, %fd147, 0d3EB1380B3AE80F1E, 0d3ED0EE258B7A8B04;
	fma.rn.f64 	%fd149, %fd148, %fd147, 0d3EF3B2669F02676F;
	fma.rn.f64 	%fd150, %fd149, %fd147, 0d3F1745CBA9AB0956;
	fma.rn.f64 	%fd151, %fd150, %fd147, 0d3F3C71C72D1B5154;
	fma.rn.f64 	%fd152, %fd151, %fd147, 0d3F624924923BE72D;
	fma.rn.f64 	%fd153, %fd152, %fd147, 0d3F8999999999A3C4;
	fma.rn.f64 	%fd154, %fd153, %fd147, 0d3FB5555555555554;
	sub.f64 	%fd155, %fd138, %fd146;
	add.f64 	%fd156, %fd155, %fd155;
	neg.f64 	%fd157, %fd146;
	fma.rn.f64 	%fd158, %fd157, %fd138, %fd156;
	mul.f64 	%fd159, %fd144, %fd158;
	mul.f64 	%fd160, %fd147, %fd154;
	fma.rn.f64 	%fd161, %fd160, %fd146, %fd159;
	xor.b32  	%r97, %r152, -2147483648;
	mov.b32 	%r98, 1127219200;
	mov.b64 	%fd162, {%r97, %r98};
	mov.b32 	%r99, -2147483648;
	mov.b64 	%fd163, {%r99, %r98};
	sub.f64 	%fd164, %fd162, %fd163;
	fma.rn.f64 	%fd165, %fd164, 0d3FE62E42FEFA39EF, %fd146;
	fma.rn.f64 	%fd166, %fd164, 0dBFE62E42FEFA39EF, %fd165;
	sub.f64 	%fd167, %fd166, %fd146;
	sub.f64 	%fd168, %fd161, %fd167;
	fma.rn.f64 	%fd169, %fd164, 0d3C7ABC9E3B39803F, %fd168;
	add.f64 	%fd443, %fd165, %fd169;
	bra.uni 	$L__BB1_15;
$L__BB1_14:
	fma.rn.f64 	%fd137, %fd441, 0d7FF0000000000000, 0d7FF0000000000000;
	{
	.reg .b32 %temp; 
	mov.b64 	{%temp, %r89}, %fd441;
	}
	and.b32  	%r90, %r89, 2147483647;
	setp.eq.s32 	%p14, %r90, 0;
	selp.f64 	%fd443, 0dFFF0000000000000, %fd137, %p14;
$L__BB1_15:
	mul.f64 	%fd170, %fd443, 0d3C695355BAAAFAD3;
	fma.rn.f64 	%fd171, %fd443, 0d3FDBCB7B1526E50E, %fd170;
	mul.f64 	%fd172, %fd440, 0d3C695355BAAAFAD3;
	fma.rn.f64 	%fd173, %fd440, 0d3FDBCB7B1526E50E, %fd172;
	sub.f64 	%fd22, %fd173, %fd171;
	cvta.to.global.u64 	%rd59, %rd28;
	mul.wide.u32 	%rd60, %r71, 8;
	add.s64 	%rd61, %rd59, %rd60;
	ld.global.f64 	%fd174, [%rd61];
	sub.f64 	%fd175, %fd174, %fd1;
	div.rn.f64 	%fd176, %fd2, %fd3;
	div.rn.f64 	%fd23, %fd175, %fd176;
	cvta.to.global.u64 	%rd62, %rd30;
	add.s64 	%rd63, %rd62, %rd60;
	ld.global.f64 	%fd444, [%rd63];
	{
	.reg .b32 %temp; 
	mov.b64 	{%temp, %r153}, %fd444;
	}
	{
	.reg .b32 %temp; 
	mov.b64 	{%r154, %temp}, %fd444;
	}
	setp.gt.s32 	%p16, %r153, 1048575;
	mov.b32 	%r155, -1023;
	@%p16 bra 	$L__BB1_17;
	mul.f64 	%fd444, %fd444, 0d4350000000000000;
	{
	.reg .b32 %temp; 
	mov.b64 	{%temp, %r153}, %fd444;
	}
	{
	.reg .b32 %temp; 
	mov.b64 	{%r154, %temp}, %fd444;
	}
	mov.b32 	%r155, -1077;
$L__BB1_17:
	add.s32 	%r102, %r153, -1;
	setp.gt.u32 	%p17, %r102, 2146435070;
	@%p17 bra 	$L__BB1_21;
	shr.u32 	%r105, %r153, 20;
	add.s32 	%r156, %r155, %r105;
	and.b32  	%r106, %r153, 1048575;
	or.b32  	%r107, %r106, 1072693248;
	mov.b64 	%fd445, {%r154, %r107};
	setp.lt.u32 	%p19, %r107, 1073127583;
	@%p19 bra 	$L__BB1_20;
	{
	.reg .b32 %temp; 
	mov.b64 	{%r108, %temp}, %fd445;
	}
	{
	.reg .b32 %temp; 
	mov.b64 	{%temp, %r109}, %fd445;
	}
	add.s32 	%r110, %r109, -1048576;
	mov.b64 	%fd445, {%r108, %r110};
	add.s32 	%r156, %r156, 1;
$L__BB1_20:
	add.f64 	%fd178, %fd445, 0dBFF0000000000000;
	add.f64 	%fd179, %fd445, 0d3FF0000000000000;
	rcp.approx.ftz.f64 	%fd180, %fd179;
	neg.f64 	%fd181, %fd179;
	fma.rn.f64 	%fd182, %fd181, %fd180, 0d3FF0000000000000;
	fma.rn.f64 	%fd183, %fd182, %fd182, %fd182;
	fma.rn.f64 	%fd184, %fd183, %fd180, %fd180;
	mul.f64 	%fd185, %fd178, %fd184;
	fma.rn.f64 	%fd186, %fd178, %fd184, %fd185;
	mul.f64 	%fd187, %fd186, %fd186;
	fma.rn.f64 	%fd188, %fd187, 0d3EB1380B3AE80F1E, 0d3ED0EE258B7A8B04;
	fma.rn.f64 	%fd189, %fd188, %fd187, 0d3EF3B2669F02676F;
	fma.rn.f64 	%fd190, %fd189, %fd187, 0d3F1745CBA9AB0956;
	fma.rn.f64 	%fd191, %fd190, %fd187, 0d3F3C71C72D1B5154;
	fma.rn.f64 	%fd192, %fd191, %fd187, 0d3F624924923BE72D;
	fma.rn.f64 	%fd193, %fd192, %fd187, 0d3F8999999999A3C4;
	fma.rn.f64 	%fd194, %fd193, %fd187, 0d3FB5555555555554;
	sub.f64 	%fd195, %fd178, %fd186;
	add.f64 	%fd196, %fd195, %fd195;
	neg.f64 	%fd197, %fd186;
	fma.rn.f64 	%fd198, %fd197, %fd178, %fd196;
	mul.f64 	%fd199, %fd184, %fd198;
	mul.f64 	%fd200, %fd187, %fd194;
	fma.rn.f64 	%fd201, %fd200, %fd186, %fd199;
	xor.b32  	%r111, %r156, -2147483648;
	mov.b32 	%r112, 1127219200;
	mov.b64 	%fd202, {%r111, %r112};
	mov.b32 	%r113, -2147483648;
	mov.b64 	%fd203, {%r113, %r112};
	sub.f64 	%fd204, %fd202, %fd203;
	fma.rn.f64 	%fd205, %fd204, 0d3FE62E42FEFA39EF, %fd186;
	fma.rn.f64 	%fd206, %fd204, 0dBFE62E42FEFA39EF, %fd205;
	sub.f64 	%fd207, %fd206, %fd186;
	sub.f64 	%fd208, %fd201, %fd207;
	fma.rn.f64 	%fd209, %fd204, 0d3C7ABC9E3B39803F, %fd208;
	add.f64 	%fd446, %fd205, %fd209;
	bra.uni 	$L__BB1_22;
$L__BB1_21:
	fma.rn.f64 	%fd177, %fd444, 0d7FF0000000000000, 0d7FF0000000000000;
	{
	.reg .b32 %temp; 
	mov.b64 	{%temp, %r103}, %fd444;
	}
	and.b32  	%r104, %r103, 2147483647;
	setp.eq.s32 	%p18, %r104, 0;
	selp.f64 	%fd446, 0dFFF0000000000000, %fd177, %p18;
$L__BB1_22:
	setp.gt.s32 	%p20, %r157, 1048575;
	mov.b32 	%r159, -1023;
	@%p20 bra 	$L__BB1_24;
	mul.f64 	%fd447, %fd447, 0d4350000000000000;
	{
	.reg .b32 %temp; 
	mov.b64 	{%temp, %r157}, %fd447;
	}
	{
	.reg .b32 %temp; 
	mov.b64 	{%r158, %temp}, %fd447;
	}
	mov.b32 	%r159, -1077;
$L__BB1_24:
	add.s32 	%r116, %r157, -1;
	setp.gt.u32 	%p21, %r116, 2146435070;
	@%p21 bra 	$L__BB1_28;
	shr.u32 	%r119, %r157, 20;
	add.s32 	%r160, %r159, %r119;
	and.b32  	%r120, %r157, 1048575;
	or.b32  	%r121, %r120, 1072693248;
	mov.b64 	%fd448, {%r158, %r121};
	setp.lt.u32 	%p23, %r121, 1073127583;
	@%p23 bra 	$L__BB1_27;
	{
	.reg .b32 %temp; 
	mov.b64 	{%r122, %temp}, %fd448;
	}
	{
	.reg .b32 %temp; 
	mov.b64 	{%temp, %r123}, %fd448;
	}
	add.s32 	%r124, %r123, -1048576;
	mov.b64 	%fd448, {%r122, %r124};
	add.s32 	%r160, %r160, 1;
$L__BB1_27:
	add.f64 	%fd211, %fd448, 0dBFF0000000000000;
	add.f64 	%fd212, %fd448, 0d3FF0000000000000;
	rcp.approx.ftz.f64 	%fd213, %fd212;
	neg.f64 	%fd214, %fd212;
	fma.rn.f64 	%fd215, %fd214, %fd213, 0d3FF0000000000000;
	fma.rn.f64 	%fd216, %fd215, %fd215, %fd215;
	fma.rn.f64 	%fd217, %fd216, %fd213, %fd213;
	mul.f64 	%fd218, %fd211, %fd217;
	fma.rn.f64 	%fd219, %fd211, %fd217, %fd218;
	mul.f64 	%fd220, %fd219, %fd219;
	fma.rn.f64 	%fd221, %fd220, 0d3EB1380B3AE80F1E, 0d3ED0EE258B7A8B04;
	fma.rn.f64 	%fd222, %fd221, %fd220, 0d3EF3B2669F02676F;
	fma.rn.f64 	%fd223, %fd222, %fd220, 0d3F1745CBA9AB0956;
	fma.rn.f64 	%fd224, %fd223, %fd220, 0d3F3C71C72D1B5154;
	fma.rn.f64 	%fd225, %fd224, %fd220, 0d3F624924923BE72D;
	fma.rn.f64 	%fd226, %fd225, %fd220, 0d3F8999999999A3C4;
	fma.rn.f64 	%fd227, %fd226, %fd220, 0d3FB5555555555554;
	sub.f64 	%fd228, %fd211, %fd219;
	add.f64 	%fd229, %fd228, %fd228;
	neg.f64 	%fd230, %fd219;
	fma.rn.f64 	%fd231, %fd230, %fd211, %fd229;
	mul.f64 	%fd232, %fd217, %fd231;
	mul.f64 	%fd233, %fd220, %fd227;
	fma.rn.f64 	%fd234, %fd233, %fd219, %fd232;
	xor.b32  	%r125, %r160, -2147483648;
	mov.b32 	%r126, 1127219200;
	mov.b64 	%fd235, {%r125, %r126};
	mov.b32 	%r127, -2147483648;
	mov.b64 	%fd236, {%r127, %r126};
	sub.f64 	%fd237, %fd235, %fd236;
	fma.rn.f64 	%fd238, %fd237, 0d3FE62E42FEFA39EF, %fd219;
	fma.rn.f64 	%fd239, %fd237, 0dBFE62E42FEFA39EF, %fd238;
	sub.f64 	%fd240, %fd239, %fd219;
	sub.f64 	%fd241, %fd234, %fd240;
	fma.rn.f64 	%fd242, %fd237, 0d3C7ABC9E3B39803F, %fd241;
	add.f64 	%fd449, %fd238, %fd242;
	bra.uni 	$L__BB1_29;
$L__BB1_28:
	fma.rn.f64 	%fd210, %fd447, 0d7FF0000000000000, 0d7FF0000000000000;
	{
	.reg .b32 %temp; 
	mov.b64 	{%temp, %r117}, %fd447;
	}
	and.b32  	%r118, %r117, 2147483647;
	setp.eq.s32 	%p22, %r118, 0;
	selp.f64 	%fd449, 0dFFF0000000000000, %fd210, %p22;
$L__BB1_29:
	cvt.rn.f64.s32 	%fd243, %r59;
	add.f64 	%fd244, %fd243, 0dBFF0000000000000;
	mul.f64 	%fd245, %fd449, 0d3C695355BAAAFAD3;
	fma.rn.f64 	%fd246, %fd449, 0d3FDBCB7B1526E50E, %fd245;
	mul.f64 	%fd247, %fd446, 0d3C695355BAAAFAD3;
	fma.rn.f64 	%fd248, %fd446, 0d3FDBCB7B1526E50E, %fd247;
	sub.f64 	%fd249, %fd248, %fd246;
	div.rn.f64 	%fd250, %fd22, %fd244;
	div.rn.f64 	%fd251, %fd249, %fd250;
	max.f64 	%fd252, %fd23, 0d0000000000000000;
	min.f64 	%fd41, %fd3, %fd252;
	max.f64 	%fd253, %fd251, 0d0000000000000000;
	min.f64 	%fd42, %fd244, %fd253;
	setp.lt.s32 	%p24, %r61, 1;
	@%p24 bra 	$L__BB1_54;
	ld.param.u64 	%rd140, [_Z23opac_mol_mixed_interpolPdS_S_S_S_S_S_S_S_S_S_S_S_S_S_S_S_S_S_S_S_S_S_S_S_S_S_iiiii_param_25];
	ld.param.u64 	%rd139, [_Z23opac_mol_mixed_interpolPdS_S_S_S_S_S_S_S_S_S_S_S_S_S_S_S_S_S_S_S_S_S_S_S_S_S_iiiii_param_24];
	ld.param.u64 	%rd138, [_Z23opac_mol_mixed_interpolPdS_S_S_S_S_S_S_S_S_S_S_S_S_S_S_S_S_S_S_S_S_S_S_S_S_S_iiiii_param_23];
	ld.param.u64 	%rd137, [_Z23opac_mol_mixed_interpolPdS_S_S_S_S_S_S_S_S_S_S_S_S_S_S_S_S_S_S_S_S_S_S_S_S_S_iiiii_param_22];
	ld.param.u64 	%rd136, [_Z23opac_mol_mixed_interpolPdS_S_S_S_S_S_S_S_S_S_S_S_S_S_S_S_S_S_S_S_S_S_S_S_S_S_iiiii_param_21];
	ld.param.u64 	%rd135, [_Z23opac_mol_mixed_interpolPdS_S_S_S_S_S_S_S_S_S_S_S_S_S_S_S_S_S_S_S_S_S_S_S_S_S_iiiii_param_20];
	ld.param.u64 	%rd134, [_Z23opac_mol_mixed_interpolPdS_S_S_S_S_S_S_S_S_S_S_S_S_S_S_S_S_S_S_S_S_S_S_S_S_S_iiiii_param_19];
	ld.param.u64 	%rd133, [_Z23opac_mol_mixed_interpolPdS_S_S_S_S_S_S_S_S_S_S_S_S_S_S_S_S_S_S_S_S_S_S_S_S_S_iiiii_param_18];
	ld.param.u64 	%rd132, [_Z23opac_mol_mixed_interpolPdS_S_S_S_S_S_S_S_S_S_S_S_S_S_S_S_S_S_S_S_S_S_S_S_S_S_iiiii_param_17];
	ld.param.u64 	%rd131, [_Z23opac_mol_mixed_interpolPdS_S_S_S_S_S_S_S_S_S_S_S_S_S_S_S_S_S_S_S_S_S_S_S_S_S_iiiii_param_16];
	ld.param.u64 	%rd130, [_Z23opac_mol_mixed_interpolPdS_S_S_S_S_S_S_S_S_S_S_S_S_S_S_S_S_S_S_S_S_S_S_S_S_S_iiiii_param_15];
	ld.param.u64 	%rd129, [_Z23opac_mol_mixed_interpolPdS_S_S_S_S_S_S_S_S_S_S_S_S_S_S_S_S_S_S_S_S_S_S_S_S_S_iiiii_param_14];
	ld.param.u64 	%rd128, [_Z23opac_mol_mixed_interpolPdS_S_S_S_S_S_S_S_S_S_S_S_S_S_S_S_S_S_S_S_S_S_S_S_S_S_iiiii_param_13];
	ld.param.u64 	%rd127, [_Z23opac_mol_mixed_interpolPdS_S_S_S_S_S_S_S_S_S_S_S_S_S_S_S_S_S_S_S_S_S_S_S_S_S_iiiii_param_12];
	ld.param.u64 	%rd126, [_Z23opac_mol_mixed_interpolPdS_S_S_S_S_S_S_S_S_S_S_S_S_S_S_S_S_S_S_S_S_S_S_S_S_S_iiiii_param_11];
	ld.param.u64 	%rd125, [_Z23opac_mol_mixed_interpolPdS_S_S_S_S_S_S_S_S_S_S_S_S_S_S_S_S_S_S_S_S_S_S_S_S_S_iiiii_param_10];
	ld.param.u64 	%rd124, [_Z23opac_mol_mixed_interpolPdS_S_S_S_S_S_S_S_S_S_S_S_S_S_S_S_S_S_S_S_S_S_S_S_S_S_iiiii_param_9];
	ld.param.u64 	%rd123, [_Z23opac_mol_mixed_interpolPdS_S_S_S_S_S_S_S_S_S_S_S_S_S_S_S_S_S_S_S_S_S_S_S_S_S_iiiii_param_8];
	ld.param.u64 	%rd122, [_Z23opac_mol_mixed_interpolPdS_S_S_S_S_S_S_S_S_S_S_S_S_S_S_S_S_S_S_S_S_S_S_S_S_S_iiiii_param_7];
	ld.param.u64 	%rd121, [_Z23opac_mol_mixed_interpolPdS_S_S_S_S_S_S_S_S_S_S_S_S_S_S_S_S_S_S_S_S_S_S_S_S_S_iiiii_param_6];
	ld.param.u64 	%rd120, [_Z23opac_mol_mixed_interpolPdS_S_S_S_S_S_S_S_S_S_S_S_S_S_S_S_S_S_S_S_S_S_S_S_S_S_iiiii_param_5];
	cvta.to.global.u64 	%rd2, %rd130;
	cvta.to.global.u64 	%rd3, %rd129;
	cvta.to.global.u64 	%rd4, %rd128;
	cvta.to.global.u64 	%rd5, %rd127;
	cvta.to.global.u64 	%rd6, %rd126;
	cvta.to.global.u64 	%rd7, %rd125;
	cvta.to.global.u64 	%rd8, %rd124;
	cvta.to.global.u64 	%rd9, %rd123;
	cvta.to.global.u64 	%rd10, %rd122;
	cvta.to.global.u64 	%rd11, %rd121;
	cvta.to.global.u64 	%rd12, %rd120;
	cvt.rpi.f64.f64 	%fd254, %fd42;
	cvt.rzi.s32.f64 	%r128, %fd254;
	cvt.rmi.f64.f64 	%fd255, %fd42;
	cvt.rzi.s32.f64 	%r129, %fd255;
	cvt.rpi.f64.f64 	%fd256, %fd41;
	cvt.rzi.s32.f64 	%r130, %fd256;
	cvt.rmi.f64.f64 	%fd257, %fd41;
	cvt.rzi.s32.f64 	%r132, %fd257;
	setp.ne.s32 	%p25, %r129, %r128;
	setp.ne.s32 	%p26, %r132, %r130;
	and.pred  	%p1, %p25, %p26;
	cvt.rn.f64.s32 	%fd258, %r128;
	sub.f64 	%fd43, %fd258, %fd42;
	cvt.rn.f64.s32 	%fd259, %r130;
	sub.f64 	%fd44, %fd259, %fd41;
	cvt.rn.f64.s32 	%fd260, %r129;
	sub.f64 	%fd45, %fd42, %fd260;
	cvt.rn.f64.s32 	%fd261, %r132;
	sub.f64 	%fd46, %fd41, %fd261;
	setp.eq.s32 	%p27, %r132, %r130;
	and.pred  	%p2, %p27, %p25;
	setp.eq.s32 	%p28, %r129, %r128;
	and.pred  	%p3, %p28, %p26;
	and.pred  	%p4, %p27, %p28;
	neg.s32 	%r166, %r61;
	mad.lo.s32 	%r134, %r62, %r71, %r1;
	mul.lo.s32 	%r165, %r61, %r134;
	mul.lo.s32 	%r135, %r130, %r59;
	add.s32 	%r136, %r128, %r135;
	mad.lo.s32 	%r137, %r62, %r136, %r1;
	mul.lo.s32 	%r164, %r61, %r137;
	mul.lo.s32 	%r138, %r132, %r59;
	add.s32 	%r139, %r128, %r138;
	mad.lo.s32 	%r140, %r62, %r139, %r1;
	mul.lo.s32 	%r163, %r61, %r140;
	add.s32 	%r141, %r129, %r135;
	mad.lo.s32 	%r142, %r62, %r141, %r1;
	mul.lo.s32 	%r162, %r61, %r142;
	add.s32 	%r143, %r129, %r138;
	mad.lo.s32 	%r144, %r62, %r143, %r1;
	mul.lo.s32 	%r161, %r61, %r144;
	cvta.to.global.u64 	%rd13, %rd131;
	cvta.to.global.u64 	%rd14, %rd132;
	cvta.to.global.u64 	%rd15, %rd133;
	cvta.to.global.u64 	%rd16, %rd134;
	cvta.to.global.u64 	%rd17, %rd135;
	cvta.to.global.u64 	%rd18, %rd136;
	cvta.to.global.u64 	%rd19, %rd137;
	cvta.to.global.u64 	%rd20, %rd138;
	cvta.to.global.u64 	%rd21, %rd139;
	cvta.to.global.u64 	%rd22, %rd140;
$L__BB1_31:
	mul.wide.s32 	%rd23, %r165, 8;
	mul.wide.s32 	%rd24, %r164, 8;
	mul.wide.s32 	%rd25, %r163, 8;
	mul.wide.s32 	%rd26, %r162, 8;
	mul.wide.s32 	%rd27, %r161, 8;
	add.s64 	%rd64, %rd12, %rd27;
	ld.global.f64 	%fd47, [%rd64];
	add.s64 	%rd65, %rd12, %rd25;
	ld.global.f64 	%fd48, [%rd65];
	add.s64 	%rd66, %rd12, %rd26;
	ld.global.f64 	%fd49, [%rd66];
	not.pred 	%p29, %p1;
	@%p29 bra 	$L__BB1_33;
	add.s64 	%rd67, %rd12, %rd24;
	ld.global.f64 	%fd263, [%rd67];
	mul.f64 	%fd264, %fd43, %fd47;
	mul.f64 	%fd265, %fd45, %fd48;
	mul.f64 	%fd266, %fd44, %fd265;
	fma.rn.f64 	%fd267, %fd44, %fd264, %fd266;
	mul.f64 	%fd268, %fd43, %fd49;
	fma.rn.f64 	%fd269, %fd46, %fd268, %fd267;
	mul.f64 	%fd270, %fd45, %fd263;
	fma.rn.f64 	%fd450, %fd46, %fd270, %fd269;
$L__BB1_33:
	mul.f64 	%fd272, %fd45, %fd48;
	fma.rn.f64 	%fd273, %fd43, %fd47, %fd272;
	selp.f64 	%fd274, %fd273, %fd450, %p2;
	mul.f64 	%fd275, %fd46, %fd49;
	fma.rn.f64 	%fd276, %fd44, %fd47, %fd275;
	selp.f64 	%fd277, %fd276, %fd274, %p3;
	selp.f64 	%fd278, %fd47, %fd277, %p4;
	add.s64 	%rd68, %rd13, %rd23;
	st.global.f64 	[%rd68], %fd278;
	add.s64 	%rd69, %rd11, %rd27;
	ld.global.f64 	%fd52, [%rd69];
	add.s64 	%rd70, %rd11, %rd25;
	ld.global.f64 	%fd53, [%rd70];
	add.s64 	%rd71, %rd11, %rd26;
	ld.global.f64 	%fd54, [%rd71];
	@%p29 bra 	$L__BB1_35;
	add.s64 	%rd72, %rd11, %rd24;
	ld.global.f64 	%fd279, [%rd72];
	mul.f64 	%fd280, %fd43, %fd52;
	mul.f64 	%fd281, %fd45, %fd53;
	mul.f64 	%fd282, %fd44, %fd281;
	fma.rn.f64 	%fd283, %fd44, %fd280, %fd282;
	mul.f64 	%fd284, %fd43, %fd54;
	fma.rn.f64 	%fd285, %fd46, %fd284, %fd283;
	mul.f64 	%fd286, %fd45, %fd279;
	fma.rn.f64 	%fd451, %fd46, %fd286, %fd285;
$L__BB1_35:
	mul.f64 	%fd288, %fd45, %fd53;
	fma.rn.f64 	%fd289, %fd43, %fd52, %fd288;
	selp.f64 	%fd290, %fd289, %fd451, %p2;
	mul.f64 	%fd291, %fd46, %fd54;
	fma.rn.f64 	%fd292, %fd44, %fd52, %fd291;
	selp.f64 	%fd293, %fd292, %fd290, %p3;
	selp.f64 	%fd294, %fd52, %fd293, %p4;
	add.s64 	%rd73, %rd14, %rd23;
	st.global.f64 	[%rd73], %fd294;
	add.s64 	%rd74, %rd10, %rd27;
	ld.global.f64 	%fd57, [%rd74];
	add.s64 	%rd75, %rd10, %rd25;
	ld.global.f64 	%fd58, [%rd75];
	add.s64 	%rd76, %rd10, %rd26;
	ld.global.f64 	%fd59, [%rd76];
	@%p29 bra 	$L__BB1_37;
	add.s64 	%rd77, %rd10, %rd24;
	ld.global.f64 	%fd295, [%rd77];
	mul.f64 	%fd296, %fd43, %fd57;
	mul.f64 	%fd297, %fd45, %fd58;
	mul.f64 	%fd298, %fd44, %fd297;
	fma.rn.f64 	%fd299, %fd44, %fd296, %fd298;
	mul.f64 	%fd300, %fd43, %fd59;
	fma.rn.f64 	%fd301, %fd46, %fd300, %fd299;
	mul.f64 	%fd302, %fd45, %fd295;
	fma.rn.f64 	%fd452, %fd46, %fd302, %fd301;
$L__BB1_37:
	mul.f64 	%fd304, %fd45, %fd58;
	fma.rn.f64 	%fd305, %fd43, %fd57, %fd304;
	selp.f64 	%fd306, %fd305, %fd452, %p2;
	mul.f64 	%fd307, %fd46, %fd59;
	fma.rn.f64 	%fd308, %fd44, %fd57, %fd307;
	selp.f64 	%fd309, %fd308, %fd306, %p3;
	selp.f64 	%fd310, %fd57, %fd309, %p4;
	add.s64 	%rd78, %rd15, %rd23;
	st.global.f64 	[%rd78], %fd310;
	add.s64 	%rd79, %rd9, %rd27;
	ld.global.f64 	%fd62, [%rd79];
	add.s64 	%rd80, %rd9, %rd25;
	ld.global.f64 	%fd63, [%rd80];
	add.s64 	%rd81, %rd9, %rd26;
	ld.global.f64 	%fd64, [%rd81];
	@%p29 bra 	$L__BB1_39;
	add.s64 	%rd82, %rd9, %rd24;
	ld.global.f64 	%fd311, [%rd82];
	mul.f64 	%fd312, %fd43, %fd62;
	mul.f64 	%fd313, %fd45, %fd63;
	mul.f64 	%fd314, %fd44, %fd313;
	fma.rn.f64 	%fd315, %fd44, %fd312, %fd314;
	mul.f64 	%fd316, %fd43, %fd64;
	fma.rn.f64 	%fd317, %fd46, %fd316, %fd315;
	mul.f64 	%fd318, %fd45, %fd311;
	fma.rn.f64 	%fd453, %fd46, %fd318, %fd317;
$L__BB1_39:
	mul.f64 	%fd320, %fd45, %fd63;
	fma.rn.f64 	%fd321, %fd43, %fd62, %fd320;
	selp.f64 	%fd322, %fd321, %fd453, %p2;
	mul.f64 	%fd323, %fd46, %fd64;
	fma.rn.f64 	%fd324, %fd44, %fd62, %fd323;
	selp.f64 	%fd325, %fd324, %fd322, %p3;
	selp.f64 	%fd326, %fd62, %fd325, %p4;
	add.s64 	%rd83, %rd16, %rd23;
	st.global.f64 	[%rd83], %fd326;
	add.s64 	%rd84, %rd8, %rd27;
	ld.global.f64 	%fd67, [%rd84];
	add.s64 	%rd85, %rd8, %rd25;
	ld.global.f64 	%fd68, [%rd85];
	add.s64 	%rd86, %rd8, %rd26;
	ld.global.f64 	%fd69, [%rd86];
	@%p29 bra 	$L__BB1_41;
	add.s64 	%rd87, %rd8, %rd24;
	ld.global.f64 	%fd327, [%rd87];
	mul.f64 	%fd328, %fd43, %fd67;
	mul.f64 	%fd329, %fd45, %fd68;
	mul.f64 	%fd330, %fd44, %fd329;
	fma.rn.f64 	%fd331, %fd44, %fd328, %fd330;
	mul.f64 	%fd332, %fd43, %fd69;
	fma.rn.f64 	%fd333, %fd46, %fd332, %fd331;
	mul.f64 	%fd334, %fd45, %fd327;
	fma.rn.f64 	%fd454, %fd46, %fd334, %fd333;
$L__BB1_41:
	mul.f64 	%fd336, %fd45, %fd68;
	fma.rn.f64 	%fd337, %fd43, %fd67, %fd336;
	selp.f64 	%fd338, %fd337, %fd454, %p2;
	mul.f64 	%fd339, %fd46, %fd69;
	fma.rn.f64 	%fd340, %fd44, %fd67, %fd339;
	selp.f64 	%fd341, %fd340, %fd338, %p3;
	selp.f64 	%fd342, %fd67, %fd341, %p4;
	add.s64 	%rd88, %rd17, %rd23;
	st.global.f64 	[%rd88], %fd342;
	add.s64 	%rd89, %rd7, %rd27;
	ld.global.f64 	%fd72, [%rd89];
	add.s64 	%rd90, %rd7, %rd25;
	ld.global.f64 	%fd73, [%rd90];
	add.s64 	%rd91, %rd7, %rd26;
	ld.global.f64 	%fd74, [%rd91];
	@%p29 bra 	$L__BB1_43;
	add.s64 	%rd92, %rd7, %rd24;
	ld.global.f64 	%fd343, [%rd92];
	mul.f64 	%fd344, %fd43, %fd72;
	mul.f64 	%fd345, %fd45, %fd73;
	mul.f64 	%fd346, %fd44, %fd345;
	fma.rn.f64 	%fd347, %fd44, %fd344, %fd346;
	mul.f64 	%fd348, %fd43, %fd74;
	fma.rn.f64 	%fd349, %fd46, %fd348, %fd347;
	mul.f64 	%fd350, %fd45, %fd343;
	fma.rn.f64 	%fd455, %fd46, %fd350, %fd349;
$L__BB1_43:
	mul.f64 	%fd352, %fd45, %fd73;
	fma.rn.f64 	%fd353, %fd43, %fd72, %fd352;
	selp.f64 	%fd354, %fd353, %fd455, %p2;
	mul.f64 	%fd355, %fd46, %fd74;
	fma.rn.f64 	%fd356, %fd44, %fd72, %fd355;
	selp.f64 	%fd357, %fd356, %fd354, %p3;
	selp.f64 	%fd358, %fd72, %fd357, %p4;
	add.s64 	%rd93, %rd18, %rd23;
	st.global.f64 	[%rd93], %fd358;
	add.s64 	%rd94, %rd6, %rd27;
	ld.global.f64 	%fd77, [%rd94];
	add.s64 	%rd95, %rd6, %rd25;
	ld.global.f64 	%fd78, [%rd95];
	add.s64 	%rd96, %rd6, %rd26;
	ld.global.f64 	%fd79, [%rd96];
	@%p29 bra 	$L__BB1_45;
	add.s64 	%rd97, %rd6, %rd24;
	ld.global.f64 	%fd359, [%rd97];
	mul.f64 	%fd360, %fd43, %fd77;
	mul.f64 	%fd361, %fd45, %fd78;
	mul.f64 	%fd362, %fd44, %fd361;
	fma.rn.f64 	%fd363, %fd44, %fd360, %fd362;
	mul.f64 	%fd364, %fd43, %fd79;
	fma.rn.f64 	%fd365, %fd46, %fd364, %fd363;
	mul.f64 	%fd366, %fd45, %fd359;
	fma.rn.f64 	%fd456, %fd46, %fd366, %fd365;
$L__BB1_45:
	mul.f64 	%fd368, %fd45, %fd78;
	fma.rn.f64 	%fd369, %fd43, %fd77, %fd368;
	selp.f64 	%fd370, %fd369, %fd456, %p2;
	mul.f64 	%fd371, %fd46, %fd79;
	fma.rn.f64 	%fd372, %fd44, %fd77, %fd371;
	selp.f64 	%fd373, %fd372, %fd370, %p3;
	selp.f64 	%fd374, %fd77, %fd373, %p4;
	add.s64 	%rd98, %rd19, %rd23;
	st.global.f64 	[%rd98], %fd374;
	add.s64 	%rd99, %rd5, %rd27;
	ld.global.f64 	%fd82, [%rd99];
	add.s64 	%rd100, %rd5, %rd25;
	ld.global.f64 	%fd83, [%rd100];
	add.s64 	%rd101, %rd5, %rd26;
	ld.global.f64 	%fd84, [%rd101];
	@%p29 bra 	$L__BB1_47;
	add.s64 	%rd102, %rd5, %rd24;
	ld.global.f64 	%fd375, [%rd102];
	mul.f64 	%fd376, %fd43, %fd82;
	mul.f64 	%fd377, %fd45, %fd83;
	mul.f64 	%fd378, %fd44, %fd377;
	fma.rn.f64 	%fd379, %fd44, %fd376, %fd378;
	mul.f64 	%fd380, %fd43, %fd84;
	fma.rn.f64 	%fd381, %fd46, %fd380, %fd379;
	mul.f64 	%fd382, %fd45, %fd375;
	fma.rn.f64 	%fd457, %fd46, %fd382, %fd381;
$L__BB1_47:
	mul.f64 	%fd384, %fd45, %fd83;
	fma.rn.f64 	%fd385, %fd43, %fd82, %fd384;
	selp.f64 	%fd386, %fd385, %fd457, %p2;
	mul.f64 	%fd387, %fd46, %fd84;
	fma.rn.f64 	%fd388, %fd44, %fd82, %fd387;
	selp.f64 	%fd389, %fd388, %fd386, %p3;
	selp.f64 	%fd390, %fd82, %fd389, %p4;
	add.s64 	%rd103, %rd20, %rd23;
	st.global.f64 	[%rd103], %fd390;
	add.s64 	%rd104, %rd4, %rd27;
	ld.global.f64 	%fd87, [%rd104];
	add.s64 	%rd105, %rd4, %rd25;
	ld.global.f64 	%fd88, [%rd105];
	add.s64 	%rd106, %rd4, %rd26;
	ld.global.f64 	%fd89, [%rd106];
	@%p29 bra 	$L__BB1_49;
	add.s64 	%rd107, %rd4, %rd24;
	ld.global.f64 	%fd391, [%rd107];
	mul.f64 	%fd392, %fd43, %fd87;
	mul.f64 	%fd393, %fd45, %fd88;
	mul.f64 	%fd394, %fd44, %fd393;
	fma.rn.f64 	%fd395, %fd44, %fd392, %fd394;
	mul.f64 	%fd396, %fd43, %fd89;
	fma.rn.f64 	%fd397, %fd46, %fd396, %fd395;
	mul.f64 	%fd398, %fd45, %fd391;
	fma.rn.f64 	%fd458, %fd46, %fd398, %fd397;
$L__BB1_49:
	mul.f64 	%fd400, %fd45, %fd88;
	fma.rn.f64 	%fd401, %fd43, %fd87, %fd400;
	selp.f64 	%fd402, %fd401, %fd458, %p2;
	mul.f64 	%fd403, %fd46, %fd89;
	fma.rn.f64 	%fd404, %fd44, %fd87, %fd403;
	selp.f64 	%fd405, %fd404, %fd402, %p3;
	selp.f64 	%fd406, %fd87, %fd405, %p4;
	add.s64 	%rd108, %rd21, %rd23;
	st.global.f64 	[%rd108], %fd406;
	add.s64 	%rd109, %rd3, %rd27;
	ld.global.f64 	%fd92, [%rd109];
	add.s64 	%rd110, %rd3, %rd25;
	ld.global.f64 	%fd93, [%rd110];
	add.s64 	%rd111, %rd3, %rd26;
	ld.global.f64 	%fd94, [%rd111];
	@%p29 bra 	$L__BB1_51;
	add.s64 	%rd112, %rd3, %rd24;
	ld.global.f64 	%fd407, [%rd112];
	mul.f64 	%fd408, %fd43, %fd92;
	mul.f64 	%fd409, %fd45, %fd93;
	mul.f64 	%fd410, %fd44, %fd409;
	fma.rn.f64 	%fd411, %fd44, %fd408, %fd410;
	mul.f64 	%fd412, %fd43, %fd94;
	fma.rn.f64 	%fd413, %fd46, %fd412, %fd411;
	mul.f64 	%fd414, %fd45, %fd407;
	fma.rn.f64 	%fd459, %fd46, %fd414, %fd413;
$L__BB1_51:
	mul.f64 	%fd416, %fd45, %fd93;
	fma.rn.f64 	%fd417, %fd43, %fd92, %fd416;
	selp.f64 	%fd418, %fd417, %fd459, %p2;
	mul.f64 	%fd419, %fd46, %fd94;
	fma.rn.f64 	%fd420, %fd44, %fd92, %fd419;
	selp.f64 	%fd421, %fd420, %fd418, %p3;
	selp.f64 	%fd422, %fd92, %fd421, %p4;
	add.s64 	%rd113, %rd22, %rd23;
	st.global.f64 	[%rd113], %fd422;
	add.s64 	%rd114, %rd2, %rd27;
	ld.global.f64 	%fd97, [%rd114];
	add.s64 	%rd115, %rd2, %rd25;
	ld.global.f64 	%fd98, [%rd115];
	add.s64 	%rd116, %rd2, %rd26;
	ld.global.f64 	%fd99, [%rd116];
	@%p29 bra 	$L__BB1_53;
	add.s64 	%rd117, %rd2, %rd24;
	ld.global.f64 	%fd423, [%rd117];
	mul.f64 	%fd424, %fd43, %fd97;
	mul.f64 	%fd425, %fd45, %fd98;
	mul.f64 	%fd426, %fd44, %fd425;
	fma.rn.f64 	%fd427, %fd44, %fd424, %fd426;
	mul.f64 	%fd428, %fd43, %fd99;
	fma.rn.f64 	%fd429, %fd46, %fd428, %fd427;
	mul.f64 	%fd430, %fd45, %fd423;
	fma.rn.f64 	%fd460, %fd46, %fd430, %fd429;
$L__BB1_53:
	ld.param.u64 	%rd141, [_Z23opac_mol_mixed_interpolPdS_S_S_S_S_S_S_S_S_S_S_S_S_S_S_S_S_S_S_S_S_S_S_S_S_S_iiiii_param_26];
	mul.f64 	%fd431, %fd45, %fd98;
	fma.rn.f64 	%fd432, %fd43, %fd97, %fd431;
	selp.f64 	%fd433, %fd432, %fd460, %p2;
	mul.f64 	%fd434, %fd46, %fd99;
	fma.rn.f64 	%fd435, %fd44, %fd97, %fd434;
	selp.f64 	%fd436, %fd435, %fd433, %p3;
	selp.f64 	%fd437, %fd97, %fd436, %p4;
	cvta.to.global.u64 	%rd118, %rd141;
	add.s64 	%rd119, %rd118, %rd23;
	st.global.f64 	[%rd119], %fd437;
	add.s32 	%r166, %r166, 1;
	setp.ne.s32 	%p40, %r166, 0;
	add.s32 	%r165, %r165, 1;
	add.s32 	%r164, %r164, 1;
	add.s32 	%r163, %r163, 1;
	add.s32 	%r162, %r162, 1;
	add.s32 	%r161, %r161, 1;
	@%p40 bra 	$L__BB1_31;
$L__BB1_54:
	ret;

}
	// .globl	_Z9comb_opacPdS_S_S_S_S_S_S_S_S_S_S_S_S_S_S_S_S_S_S_S_S_S_S_iii
.visible .entry _Z9comb_opacPdS_S_S_S_S_S_S_S_S_S_S_S_S_S_S_S_S_S_S_S_S_S_S_iii(
	.param .u64 .ptr .align 1 _Z9comb_opacPdS_S_S_S_S_S_S_S_S_S_S_S_S_S_S_S_S_S_S_S_S_S_S_iii_param_0,
	.param .u64 .ptr .align 1 _Z9comb_opacPdS_S_S_S_S_S_S_S_S_S_S_S_S_S_S_S_S_S_S_S_S_S_S_iii_param_1,
	.param .u64 .ptr .align 1 _Z9comb_opacPdS_S_S_S_S_S_S_S_S_S_S_S_S_S_S_S_S_S_S_S_S_S_S_iii_param_2,
	.param .u64 .ptr .align 1 _Z9comb_opacPdS_S_S_S_S_S_S_S_S_S_S_S_S_S_S_S_S_S_S_S_S_S_S_iii_param_3,
	.param .u64 .ptr .align 1 _Z9comb_opacPdS_S_S_S_S_S_S_S_S_S_S_S_S_S_S_S_S_S_S_S_S_S_S_iii_param_4,
	.param .u64 .ptr .align 1 _Z9comb_opacPdS_S_S_S_S_S_S_S_S_S_S_S_S_S_S_S_S_S_S_S_S_S_S_iii_param_5,
	.param .u64 .ptr .align 1 _Z9comb_opacPdS_S_S_S_S_S_S_S_S_S_S_S_S_S_S_S_S_S_S_S_S_S_S_iii_param_6,
	.param .u64 .ptr .align 1 _Z9comb_opacPdS_S_S_S_S_S_S_S_S_S_S_S_S_S_S_S_S_S_S_S_S_S_S_iii_param_7,
	.param .u64 .ptr .align 1 _Z9comb_opacPdS_S_S_S_S_S_S_S_S_S_S_S_S_S_S_S_S_S_S_S_S_S_S_iii_param_8,
	.param .u64 .ptr .align 1 _Z9comb_opacPdS_S_S_S_S_S_S_S_S_S_S_S_S_S_S_S_S_S_S_S_S_S_S_iii_param_9,
	.param .u64 .ptr .align 1 _Z9comb_opacPdS_S_S_S_S_S_S_S_S_S_S_S_S_S_S_S_S_S_S_S_S_S_S_iii_param_10,
	.param .u64 .ptr .align 1 _Z9comb_opacPdS_S_S_S_S_S_S_S_S_S_S_S_S_S_S_S_S_S_S_S_S_S_S_iii_param_11,
	.param .u64 .ptr .align 1 _Z9comb_opacPdS_S_S_S_S_S_S_S_S_S_S_S_S_S_S_S_S_S_S_S_S_S_S_iii_param_12,
	.param .u64 .ptr .align 1 _Z9comb_opacPdS_S_S_S_S_S_S_S_S_S_S_S_S_S_S_S_S_S_S_S_S_S_S_iii_param_13,
	.param .u64 .ptr .align 1 _Z9comb_opacPdS_S_S_S_S_S_S_S_S_S_S_S_S_S_S_S_S_S_S_S_S_S_S_iii_param_14,
	.param .u64 .ptr .align 1 _Z9comb_opacPdS_S_S_S_S_S_S_S_S_S_S_S_S_S_S_S_S_S_S_S_S_S_S_iii_param_15,
	.param .u64 .ptr .align 1 _Z9comb_opacPdS_S_S_S_S_S_S_S_S_S_S_S_S_S_S_S_S_S_S_S_S_S_S_iii_param_16,
	.param .u64 .ptr .align 1 _Z9comb_opacPdS_S_S_S_S_S_S_S_S_S_S_S_S_S_S_S_S_S_S_S_S_S_S_iii_param_17,
	.param .u64 .ptr .align 1 _Z9comb_opacPdS_S_S_S_S_S_S_S_S_S_S_S_S_S_S_S_S_S_S_S_S_S_S_iii_param_18,
	.param .u64 .ptr .align 1 _Z9comb_opacPdS_S_S_S_S_S_S_S_S_S_S_S_S_S_S_S_S_S_S_S_S_S_S_iii_param_19,
	.param .u64 .ptr .align 1 _Z9comb_opacPdS_S_S_S_S_S_S_S_S_S_S_S_S_S_S_S_S_S_S_S_S_S_S_iii_param_20,
	.param .u64 .ptr .align 1 _Z9comb_opacPdS_S_S_S_S_S_S_S_S_S_S_S_S_S_S_S_S_S_S_S_S_S_S_iii_param_21,
	.param .u64 .ptr .align 1 _Z9comb_opacPdS_S_S_S_S_S_S_S_S_S_S_S_S_S_S_S_S_S_S_S_S_S_S_iii_param_22,
	.param .u64 .ptr .align 1 _Z9comb_opacPdS_S_S_S_S_S_S_S_S_S_S_S_S_S_S_S_S_S_S_S_S_S_S_iii_param_23,
	.param .u32 _Z9comb_opacPdS_S_S_S_S_S_S_S_S_S_S_S_S_S_S_S_S_S_S_S_S_S_S_iii_param_24,
	.param .u32 _Z9comb_opacPdS_S_S_S_S_S_S_S_S_S_S_S_S_S_S_S_S_S_S_S_S_S_S_iii_param_25,
	.param .u32 _Z9comb_opacPdS_S_S_S_S_S_S_S_S_S_S_S_S_S_S_S_S_S_S_S_S_S_S_iii_param_26
)
{
	.reg .pred 	%p<7>;
	.reg .b32 	%r<23>;
	.reg .b64 	%rd<85>;
	.reg .b64 	%fd<59>;

	ld.param.u64 	%rd26, [_Z9comb_opacPdS_S_S_S_S_S_S_S_S_S_S_S_S_S_S_S_S_S_S_S_S_S_S_iii_param_1];
	ld.param.u64 	%rd28, [_Z9comb_opacPdS_S_S_S_S_S_S_S_S_S_S_S_S_S_S_S_S_S_S_S_S_S_S_iii_param_3];
	ld.param.u64 	%rd29, [_Z9comb_opacPdS_S_S_S_S_S_S_S_S_S_S_S_S_S_S_S_S_S_S_S_S_S_S_iii_param_4];
	ld.param.u64 	%rd32, [_Z9comb_opacPdS_S_S_S_S_S_S_S_S_S_S_S_S_S_S_S_S_S_S_S_S_S_S_iii_param_7];
	ld.param.u64 	%rd33, [_Z9comb_opacPdS_S_S_S_S_S_S_S_S_S_S_S_S_S_S_S_S_S_S_S_S_S_S_iii_param_8];
	ld.param.u64 	%rd34, [_Z9comb_opacPdS_S_S_S_S_S_S_S_S_S_S_S_S_S_S_S_S_S_S_S_S_S_S_iii_param_9];
	ld.param.u64 	%rd35, [_Z9comb_opacPdS_S_S_S_S_S_S_S_S_S_S_S_S_S_S_S_S_S_S_S_S_S_S_iii_param_10];
	ld.param.u64 	%rd40, [_Z9comb_opacPdS_S_S_S_S_S_S_S_S_S_S_S_S_S_S_S_S_S_S_S_S_S_S_iii_param_15];
	ld.param.u64 	%rd41, [_Z9comb_opacPdS_S_S_S_S_S_S_S_S_S_S_S_S_S_S_S_S_S_S_S_S_S_S_iii_param_16];
	ld.param.u64 	%rd42, [_Z9comb_opacPdS_S_S_S_S_S_S_S_S_S_S_S_S_S_S_S_S_S_S_S_S_S_S_iii_param_17];
	ld.param.u64 	%rd43, [_Z9comb_opacPdS_S_S_S_S_S_S_S_S_S_S_S_S_S_S_S_S_S_S_S_S_S_S_iii_param_18];
	ld.param.u64 	%rd44, [_Z9comb_opacPdS_S_S_S_S_S_S_S_S_S_S_S_S_S_S_S_S_S_S_S_S_S_S_iii_param_19];
	ld.param.u64 	%rd45, [_Z9comb_opacPdS_S_S_S_S_S_S_S_S_S_S_S_S_S_S_S_S_S_S_S_S_S_S_iii_param_20];
	ld.param.u64 	%rd46, [_Z9comb_opacPdS_S_S_S_S_S_S_S_S_S_S_S_S_S_S_S_S_S_S_S_S_S_S_iii_param_21];
	ld.param.u32 	%r9, [_Z9comb_opacPdS_S_S_S_S_S_S_S_S_S_S_S_S_S_S_S_S_S_S_S_S_S_S_iii_param_24];
	ld.param.u32 	%r10, [_Z9comb_opacPdS_S_S_S_S_S_S_S_S_S_S_S_S_S_S_S_S_S_S_S_S_S_S_iii_param_25];
	ld.param.u32 	%r11, [_Z9comb_opacPdS_S_S_S_S_S_S_S_S_S_S_S_S_S_S_S_S_S_S_S_S_S_S_iii_param_26];
	mov.u32 	%r13, %tid.x;
	mov.u32 	%r14, %ctaid.x;
	mov.u32 	%r15, %ntid.x;
	mad.lo.s32 	%r1, %r14, %r15, %r13;
	mov.u32 	%r16, %tid.y;
	mov.u32 	%r17, %ctaid.y;
	mov.u32 	%r18, %ntid.y;
	mad.lo.s32 	%r19, %r17, %r18, %r16;
	setp.ge.s32 	%p1, %r1, %r10;
	setp.ge.s32 	%p2, %r19, %r11;
	or.pred  	%p3, %p1, %p2;
	setp.lt.s32 	%p4, %r9, 1;
	or.pred  	%p5, %p3, %p4;
	@%p5 bra 	$L__BB2_3;
	ld.param.u64 	%rd84, [_Z9comb_opacPdS_S_S_S_S_S_S_S_S_S_S_S_S_S_S_S_S_S_S_S_S_S_S_iii_param_23];
	ld.param.u64 	%rd83, [_Z9comb_opacPdS_S_S_S_S_S_S_S_S_S_S_S_S_S_S_S_S_S_S_S_S_S_S_iii_param_22];
	ld.param.u64 	%rd82, [_Z9comb_opacPdS_S_S_S_S_S_S_S_S_S_S_S_S_S_S_S_S_S_S_S_S_S_S_iii_param_14];
	ld.param.u64 	%rd81, [_Z9comb_opacPdS_S_S_S_S_S_S_S_S_S_S_S_S_S_S_S_S_S_S_S_S_S_S_iii_param_13];
	ld.param.u64 	%rd80, [_Z9comb_opacPdS_S_S_S_S_S_S_S_S_S_S_S_S_S_S_S_S_S_S_S_S_S_S_iii_param_12];
	ld.param.u64 	%rd79, [_Z9comb_opacPdS_S_S_S_S_S_S_S_S_S_S_S_S_S_S_S_S_S_S_S_S_S_S_iii_param_11];
	ld.param.u64 	%rd78, [_Z9comb_opacPdS_S_S_S_S_S_S_S_S_S_S_S_S_S_S_S_S_S_S_S_S_S_S_iii_param_6];
	ld.param.u64 	%rd77, [_Z9comb_opacPdS_S_S_S_S_S_S_S_S_S_S_S_S_S_S_S_S_S_S_S_S_S_S_iii_param_5];
	ld.param.u64 	%rd76, [_Z9comb_opacPdS_S_S_S_S_S_S_S_S_S_S_S_S_S_S_S_S_S_S_S_S_S_S_iii_param_2];
	ld.param.u64 	%rd75, [_Z9comb_opacPdS_S_S_S_S_S_S_S_S_S_S_S_S_S_S_S_S_S_S_S_S_S_S_iii_param_0];
	cvta.to.global.u64 	%rd49, %rd75;
	cvta.to.global.u64 	%rd50, %rd84;
	cvta.to.global.u64 	%rd51, %rd26;
	cvta.to.global.u64 	%rd52, %rd76;
	cvta.to.global.u64 	%rd53, %rd28;
	cvta.to.global.u64 	%rd54, %rd29;
	cvta.to.global.u64 	%rd55, %rd77;
	cvta.to.global.u64 	%rd56, %rd78;
	cvta.to.global.u64 	%rd57, %rd32;
	cvta.to.global.u64 	%rd58, %rd33;
	cvta.to.global.u64 	%rd59, %rd34;
	cvta.to.global.u64 	%rd60, %rd35;
	mul.wide.u32 	%rd61, %r19, 8;
	add.s64 	%rd1, %rd49, %rd61;
	add.s64 	%rd2, %rd50, %rd61;
	mad.lo.s32 	%r20, %r10, %r19, %r1;
	mul.lo.s32 	%r21, %r20, %r9;
	add.s64 	%rd3, %rd51, %rd61;
	add.s64 	%rd4, %rd52, %rd61;
	add.s64 	%rd5, %rd53, %rd61;
	add.s64 	%rd6, %rd54, %rd61;
	add.s64 	%rd7, %rd55, %rd61;
	add.s64 	%rd8, %rd56, %rd61;
	add.s64 	%rd9, %rd57, %rd61;
	add.s64 	%rd10, %rd58, %rd61;
	add.s64 	%rd11, %rd59, %rd61;
	add.s64 	%rd12, %rd60, %rd61;
	neg.s32 	%r22, %r9;
	cvta.to.global.u64 	%rd13, %rd79;
	cvta.to.global.u64 	%rd14, %rd80;
	cvta.to.global.u64 	%rd15, %rd81;
	cvta.to.global.u64 	%rd16, %rd82;
	cvta.to.global.u64 	%rd17, %rd40;
	cvta.to.global.u64 	%rd18, %rd41;
	cvta.to.global.u64 	%rd19, %rd42;
	cvta.to.global.u64 	%rd20, %rd43;
	cvta.to.global.u64 	%rd21, %rd44;
	cvta.to.global.u64 	%rd22, %rd45;
	cvta.to.global.u64 	%rd23, %rd46;
	cvta.to.global.u64 	%rd24, %rd83;
$L__BB2_2:
	mul.wide.s32 	%rd62, %r21, 8;
	add.s64 	%rd63, %rd24, %rd62;
	add.s64 	%rd64, %rd23, %rd62;
	add.s64 	%rd65, %rd22, %rd62;
	add.s64 	%rd66, %rd21, %rd62;
	add.s64 	%rd67, %rd20, %rd62;
	add.s64 	%rd68, %rd19, %rd62;
	add.s64 	%rd69, %rd18, %rd62;
	add.s64 	%rd70, %rd17, %rd62;
	add.s64 	%rd71, %rd16, %rd62;
	add.s64 	%rd72, %rd15, %rd62;
	add.s64 	%rd73, %rd14, %rd62;
	add.s64 	%rd74, %rd13, %rd62;
	ld.global.f64 	%fd1, [%rd1];
	mul.f64 	%fd2, %fd1, 0d3B421523876608ED;
	ld.global.f64 	%fd3, [%rd2];
	div.rn.f64 	%fd4, %fd2, %fd3;
	ld.global.f64 	%fd5, [%rd74];
	ld.global.f64 	%fd6, [%rd3];
	mul.f64 	%fd7, %fd6, 0d3B561650E51980CE;
	div.rn.f64 	%fd8, %fd7, %fd3;
	ld.global.f64 	%fd9, [%rd73];
	mul.f64 	%fd10, %fd8, %fd9;
	fma.rn.f64 	%fd11, %fd4, %fd5, %fd10;
	ld.global.f64 	%fd12, [%rd4];
	mul.f64 	%fd13, %fd12, 0d3B4C1D5628E99C1B;
	div.rn.f64 	%fd14, %fd13, %fd3;
	ld.global.f64 	%fd15, [%rd72];
	fma.rn.f64 	%fd16, %fd14, %fd15, %fd11;
	ld.global.f64 	%fd17, [%rd5];
	mul.f64 	%fd18, %fd17, 0d3B401992DBEE0F5C;
	div.rn.f64 	%fd19, %fd18, %fd3;
	ld.global.f64 	%fd20, [%rd71];
	fma.rn.f64 	%fd21, %fd19, %fd20, %fd16;
	ld.global.f64 	%fd22, [%rd6];
	mul.f64 	%fd23, %fd22, 0d3B4118378F3732B0;
	div.rn.f64 	%fd24, %fd23, %fd3;
	ld.global.f64 	%fd25, [%rd70];
	fma.rn.f64 	%fd26, %fd24, %fd25, %fd21;
	ld.global.f64 	%fd27, [%rd7];
	mul.f64 	%fd28, %fd27, 0d3B4B204FE0C87C7D;
	div.rn.f64 	%fd29, %fd28, %fd3;
	ld.global.f64 	%fd30, [%rd69];
	fma.rn.f64 	%fd31, %fd29, %fd30, %fd26;
	ld.global.f64 	%fd32, [%rd8];
	mul.f64 	%fd33, %fd32, 0d3B4A232220BBEECE;
	div.rn.f64 	%fd34, %fd33, %fd3;
	ld.global.f64 	%fd35, [%rd68];
	fma.rn.f64 	%fd36, %fd34, %fd35, %fd31;
	ld.global.f64 	%fd37, [%rd9];
	mul.f64 	%fd38, %fd37, 0d3B6006AFF9C5E40E;
	div.rn.f64 	%fd39, %fd38, %fd3;
	ld.global.f64 	%fd40, [%rd67];
	fma.rn.f64 	%fd41, %fd39, %fd40, %fd36;
	ld.global.f64 	%fd42, [%rd10];
	mul.f64 	%fd43, %fd42, 0d3B60CC3743D35FD9;
	div.rn.f64 	%fd44, %fd43, %fd3;
	ld.global.f64 	%fd45, [%rd66];
	fma.rn.f64 	%fd46, %fd44, %fd45, %fd41;
	ld.global.f64 	%fd47, [%rd11];
	mul.f64 	%fd48, %fd47, %fd47;
	mul.f64 	%fd49, %fd48, 0d3B102FF069DFA1BB;
	div.rn.f64 	%fd50, %fd49, %fd3;
	ld.global.f64 	%fd51, [%rd65];
	fma.rn.f64 	%fd52, %fd51, %fd50, %fd46;
	ld.global.f64 	%fd53, [%rd12];
	mul.f64 	%fd54, %fd47, %fd53;
	mul.f64 	%fd55, %fd54, 0d3B2011F7BFE4D95A;
	div.rn.f64 	%fd56, %fd55, %fd3;
	ld.global.f64 	%fd57, [%rd64];
	fma.rn.f64 	%fd58, %fd57, %fd56, %fd52;
	st.global.f64 	[%rd63], %fd58;
	add.s32 	%r22, %r22, 1;
	setp.ne.s32 	%p6, %r22, 0;
	add.s32 	%r21, %r21, 1;
	@%p6 bra 	$L__BB2_2;
$L__BB2_3:
	ret;

}
	// .globl	_Z15comb_scat_crossPdS_S_ii
.visible .entry _Z15comb_scat_crossPdS_S_ii(
	.param .u64 .ptr .align 1 _Z15comb_scat_crossPdS_S_ii_param_0,
	.param .u64 .ptr .align 1 _Z15comb_scat_crossPdS_S_ii_param_1,
	.param .u64 .ptr .align 1 _Z15comb_scat_crossPdS_S_ii_param_2,
	.param .u32 _Z15comb_scat_crossPdS_S_ii_param_3,
	.param .u32 _Z15comb_scat_crossPdS_S_ii_param_4
)
{
	.reg .pred 	%p<4>;
	.reg .b32 	%r<14>;
	.reg .b64 	%rd<13>;
	.reg .b64 	%fd<4>;

	ld.param.u64 	%rd1, [_Z15comb_scat_crossPdS_S_ii_param_0];
	ld.param.u64 	%rd2, [_Z15comb_scat_crossPdS_S_ii_param_1];
	ld.param.u64 	%rd3, [_Z15comb_scat_crossPdS_S_ii_param_2];
	ld.param.u32 	%r3, [_Z15comb_scat_crossPdS_S_ii_param_3];
	ld.param.u32 	%r4, [_Z15comb_scat_crossPdS_S_ii_param_4];
	mov.u32 	%r6, %tid.x;
	mov.u32 	%r7, %ctaid.x;
	mov.u32 	%r8, %ntid.x;
	mad.lo.s32 	%r1, %r7, %r8, %r6;
	mov.u32 	%r9, %tid.y;
	mov.u32 	%r10, %ctaid.y;
	mov.u32 	%r11, %ntid.y;
	mad.lo.s32 	%r12, %r10, %r11, %r9;
	setp.ge.s32 	%p1, %r1, %r3;
	setp.ge.s32 	%p2, %r12, %r4;
	or.pred  	%p3, %p1, %p2;
	@%p3 bra 	$L__BB3_2;
	cvta.to.global.u64 	%rd4, %rd1;
	cvta.to.global.u64 	%rd5, %rd2;
	cvta.to.global.u64 	%rd6, %rd3;
	mul.wide.u32 	%rd7, %r12, 8;
	add.s64 	%rd8, %rd4, %rd7;
	ld.global.f64 	%fd1, [%rd8];
	mul.wide.s32 	%rd9, %r1, 8;
	add.s64 	%rd10, %rd5, %rd9;
	ld.global.f64 	%fd2, [%rd10];
	mul.f64 	%fd3, %fd1, %fd2;
	mad.lo.s32 	%r13, %r3, %r12, %r1;
	mul.wide.s32 	%rd11, %r13, 8;
	add.s64 	%rd12, %rd6, %rd11;
	st.global.f64 	[%rd12], %fd3;
$L__BB3_2:
	ret;

}


// ===== COMPILED SASS (sm_100) =====

	.target	sm_100

	.elftype	@"ET_EXEC"


//--------------------- .note.nv.tkinfo           --------------------------
	.section	.note.nv.tkinfo,"",@"SHT_NOTE"
	.sectionflags	@"SHF_NOTE_NV_TKINFO"
	.tkinfo
        /*0018*/ 	.word	0x00000002
        /*0030*/ 	.string	""
        /*0030*/ 	.string	"ptxas"
        /*0030*/ 	.string	"Cuda compilation tools, release 13.0, V13.0.88"
        /*0030*/ 	.string	"Build cuda_13.0.r13.0/compiler.36424714_0"
        /*0030*/ 	.string	"-arch sm_100 -m 64 "



//--------------------- .note.nv.cuinfo           --------------------------
	.section	.note.nv.cuinfo,"",@"SHT_NOTE"
	.sectionflags	@"SHF_NOTE_NV_CUINFO"
        /*0018*/ 	.short	0x0002
        /*001a*/ 	.short	0x0064
        /*001c*/ 	.short	0x0082
	.zero		2


//--------------------- .nv.info                  --------------------------
	.section	.nv.info,"",@"SHT_CUDA_INFO"
	.align	4


	//----- nvinfo : EIATTR_REGCOUNT
	.align		4
        /*0000*/ 	.byte	0x04, 0x2f
        /*0002*/ 	.short	(.L_1 - .L_0)
	.align		4
.L_0:
        /*0004*/ 	.word	index@(_Z24f_mol_and_meanmass_interPdS_S_S_S_S_S_S_S_S_S_S_S_S_S_S_S_S_S_S_S_S_S_S_i)
        /*0008*/ 	.word	0x00000016


	//----- nvinfo : EIATTR_FRAME_SIZE
	.align		4
.L_1:
        /*000c*/ 	.byte	0x04, 0x11
        /*000e*/ 	.short	(.L_3 - .L_2)
	.align		4
.L_2:
        /*0010*/ 	.word	index@(_Z24f_mol_and_meanmass_interPdS_S_S_S_S_S_S_S_S_S_S_S_S_S_S_S_S_S_S_S_S_S_S_i)
        /*0014*/ 	.word	0x00000000


	//----- nvinfo : EIATTR_REGCOUNT
	.align		4
.L_3:
        /*0018*/ 	.byte	0x04, 0x2f
        /*001a*/ 	.short	(.L_5 - .L_4)
	.align		4
.L_4:
        /*001c*/ 	.word	index@(_Z23opac_mol_mixed_interpolPdS_S_S_S_S_S_S_S_S_S_S_S_S_S_S_S_S_S_S_S_S_S_S_S_S_S_iiiii)
        /*0020*/ 	.word	0x00000038


	//----- nvinfo : EIATTR_FRAME_SIZE
	.align		4
.L_5:
        /*0024*/ 	.byte	0x04, 0x11
        /*0026*/ 	.short	(.L_7 - .L_6)
	.align		4
.L_6:
        /*0028*/ 	.word	index@($__internal_1_$__cuda_sm20_div_rn_f64_full)
        /*002c*/ 	.word	0x00000000


	//----- nvinfo : EIATTR_FRAME_SIZE
	.align		4
.L_7:
        /*0030*/ 	.byte	0x04, 0x11
        /*0032*/ 	.short	(.L_9 - .L_8)
	.align		4
.L_8:
        /*0034*/ 	.word	index@(_Z23opac_mol_mixed_interpolPdS_S_S_S_S_S_S_S_S_S_S_S_S_S_S_S_S_S_S_S_S_S_S_S_S_S_iiiii)
        /*0038*/ 	.word	0x00000000


	//----- nvinfo : EIATTR_REGCOUNT
	.align		4
.L_9:
        /*003c*/ 	.byte	0x04, 0x2f
        /*003e*/ 	.short	(.L_11 - .L_10)
	.align		4
.L_10:
        /*0040*/ 	.word	index@(_Z9comb_opacPdS_S_S_S_S_S_S_S_S_S_S_S_S_S_S_S_S_S_S_S_S_S_S_iii)
        /*0044*/ 	.word	0x0000004c


	//----- nvinfo : EIATTR_FRAME_SIZE
	.align		4
.L_11:
        /*0048*/ 	.byte	0x04, 0x11
        /*004a*/ 	.short	(.L_13 - .L_12)
	.align		4
.L_12:
        /*004c*/ 	.word	index@($__internal_0_$__cuda_sm20_div_rn_f64_full)
        /*0050*/ 	.word	0x00000000


	//----- nvinfo : EIATTR_FRAME_SIZE
	.align		4
.L_13:
        /*0054*/ 	.byte	0x04, 0x11
        /*0056*/ 	.short	(.L_15 - .L_14)
	.align		4
.L_14:
        /*0058*/ 	.word	index@(_Z9comb_opacPdS_S_S_S_S_S_S_S_S_S_S_S_S_S_S_S_S_S_S_S_S_S_S_iii)
        /*005c*/ 	.word	0x00000000


	//----- nvinfo : EIATTR_REGCOUNT
	.align		4
.L_15:
        /*0060*/ 	.byte	0x04, 0x2f
        /*0062*/ 	.short	(.L_17 - .L_16)
	.align		4
.L_16:
        /*0064*/ 	.word	index@(_Z15comb_scat_crossPdS_S_ii)
        /*0068*/ 	.word	0x0000000e


	//----- nvinfo : EIATTR_FRAME_SIZE
	.align		4
.L_17:
        /*006c*/ 	.byte	0x04, 0x11
        /*006e*/ 	.short	(.L_19 - .L_18)
	.align		4
.L_18:
        /*0070*/ 	.word	index@(_Z15comb_scat_crossPdS_S_ii)
        /*0074*/ 	.word	0x00000000


	//----- nvinfo : EIATTR_MIN_STACK_SIZE
	.align		4
.L_19:
        /*0078*/ 	.byte	0x04, 0x12
        /*007a*/ 	.short	(.L_21 - .L_20)
	.align		4
.L_20:
        /*007c*/ 	.word	index@(_Z15comb_scat_crossPdS_S_ii)
        /*0080*/ 	.word	0x00000000


	//----- nvinfo : EIATTR_MIN_STACK_SIZE
	.align		4
.L_21:
        /*0084*/ 	.byte	0x04, 0x12
        /*0086*/ 	.short	(.L_23 - .L_22)
	.align		4
.L_22:
        /*0088*/ 	.word	index@(_Z9comb_opacPdS_S_S_S_S_S_S_S_S_S_S_S_S_S_S_S_S_S_S_S_S_S_S_iii)
        /*008c*/ 	.word	0x00000000


	//----- nvinfo : EIATTR_MIN_STACK_SIZE
	.align		4
.L_23:
        /*0090*/ 	.byte	0x04, 0x12
        /*0092*/ 	.short	(.L_25 - .L_24)
	.align		4
.L_24:
        /*0094*/ 	.word	index@(_Z23opac_mol_mixed_interpolPdS_S_S_S_S_S_S_S_S_S_S_S_S_S_S_S_S_S_S_S_S_S_S_S_S_S_iiiii)
        /*0098*/ 	.word	0x00000000


	//----- nvinfo : EIATTR_MIN_STACK_SIZE
	.align		4
.L_25:
        /*009c*/ 	.byte	0x04, 0x12
        /*009e*/ 	.short	(.L_27 - .L_26)
	.align		4
.L_26:
        /*00a0*/ 	.word	index@(_Z24f_mol_and_meanmass_interPdS_S_S_S_S_S_S_S_S_S_S_S_S_S_S_S_S_S_S_S_S_S_S_i)
        /*00a4*/ 	.word	0x00000000
.L_27:


//--------------------- .nv.compat                --------------------------
	.section	.nv.compat,"",@"SHT_CUDA_COMPAT_INFO"
	.align	4
        /*0000*/ 	.byte	0x02, 0x09, 0x00, 0x00, 0x02, 0x02, 0x01, 0x00, 0x02, 0x05, 0x05, 0x00, 0x03, 0x07, 0x01, 0x01
        /*0010*/ 	.byte	0x02, 0x03, 0x00, 0x00, 0x02, 0x06, 0x01, 0x00, 0x04, 0x0b, 0x08, 0x00, 0x01, 0x00, 0x00, 0x00
        /*0020*/ 	.byte	0x00, 0x00, 0x00, 0x00


//--------------------- .nv.info._Z15comb_scat_crossPdS_S_ii --------------------------
	.section	.nv.info._Z15comb_scat_crossPdS_S_ii,"",@"SHT_CUDA_INFO"
	.sectionflags	@""
	.align	4


	//----- nvinfo : EIATTR_CUDA_API_VERSION
	.align		4
        /*0000*/ 	.byte	0x04, 0x37
        /*0002*/ 	.short	(.L_29 - .L_28)
.L_28:
        /*0004*/ 	.word	0x00000082


	//----- nvinfo : EIATTR_KPARAM_INFO
	.align		4
.L_29:
        /*0008*/ 	.byte	0x04, 0x17
        /*000a*/ 	.short	(.L_31 - .L_30)
.L_30:
        /*000c*/ 	.word	0x00000000
        /*0010*/ 	.short	0x0004
        /*0012*/ 	.short	0x001c
        /*0014*/ 	.byte	0x00, 0xf0, 0x11, 0x00


	//----- nvinfo : EIATTR_KPARAM_INFO
	.align		4
.L_31:
        /*0018*/ 	.byte	0x04, 0x17
        /*001a*/ 	.short	(.L_33 - .L_32)
.L_32:
        /*001c*/ 	.word	0x00000000
        /*0020*/ 	.short	0x0003
        /*0022*/ 	.short	0x0018
        /*0024*/ 	.byte	0x00, 0xf0, 0x11, 0x00


	//----- nvinfo : EIATTR_KPARAM_INFO
	.align		4
.L_33:
        /*0028*/ 	.byte	0x04, 0x17
        /*002a*/ 	.short	(.L_35 - .L_34)
.L_34:
        /*002c*/ 	.word	0x00000000
        /*0030*/ 	.short	0x0002
        /*0032*/ 	.short	0x0010
        /*0034*/ 	.byte	0x00, 0xf5, 0x21, 0x00


	//----- nvinfo : EIATTR_KPARAM_INFO
	.align		4
.L_35:
        /*0038*/ 	.byte	0x04, 0x17
        /*003a*/ 	.short	(.L_37 - .L_36)
.L_36:
        /*003c*/ 	.word	0x00000000
        /*0040*/ 	.short	0x0001
        /*0042*/ 	.short	0x0008
        /*0044*/ 	.byte	0x00, 0xf5, 0x21, 0x00


	//----- nvinfo : EIATTR_KPARAM_INFO
	.align		4
.L_37:
        /*0048*/ 	.byte	0x04, 0x17
        /*004a*/ 	.short	(.L_39 - .L_38)
.L_38:
        /*004c*/ 	.word	0x00000000
        /*0050*/ 	.short	0x0000
        /*0052*/ 	.short	0x0000
        /*0054*/ 	.byte	0x00, 0xf5, 0x21, 0x00


	//----- nvinfo : EIATTR_SPARSE_MMA_MASK
	.align		4
.L_39:
        /*0058*/ 	.byte	0x03, 0x50
        /*005a*/ 	.short	0x0000


	//----- nvinfo : EIATTR_MAXREG_COUNT
	.align		4
        /*005c*/ 	.byte	0x03, 0x1b
        /*005e*/ 	.short	0x00ff


	//----- nvinfo : EIATTR_MERCURY_ISA_VERSION
	.align		4
        /*0060*/ 	.byte	0x03, 0x5f
        /*0062*/ 	.short	0x0101


	//----- nvinfo : EIATTR_VRC_CTA_INIT_COUNT
	.align		4
        /*0064*/ 	.byte	0x02, 0x4a
	.zero		1
	.zero		1


	//----- nvinfo : EIATTR_EXIT_INSTR_OFFSETS
	.align		4
        /*0068*/ 	.byte	0x04, 0x1c
        /*006a*/ 	.short	(.L_41 - .L_40)


	//   ....[0]....
.L_40:
        /*006c*/ 	.word	0x000000c0


	//   ....[1]....
        /*0070*/ 	.word	0x00000190


	//----- nvinfo : EIATTR_CBANK_PARAM_SIZE
	.align		4
.L_41:
        /*0074*/ 	.byte	0x03, 0x19
        /*0076*/ 	.short	0x0020


	//----- nvinfo : EIATTR_PARAM_CBANK
	.align		4
        /*0078*/ 	.byte	0x04, 0x0a
        /*007a*/ 	.short	(.L_43 - .L_42)
	.align		4
.L_42:
        /*007c*/ 	.word	index@(.nv.constant0._Z15comb_scat_crossPdS_S_ii)
        /*0080*/ 	.short	0x0380
        /*0082*/ 	.short	0x0020


	//----- nvinfo : EIATTR_SW_WAR
	.align		4
.L_43:
        /*0084*/ 	.byte	0x04, 0x36
        /*0086*/ 	.short	(.L_45 - .L_44)
.L_44:
        /*0088*/ 	.word	0x00000008
.L_45:


//--------------------- .nv.info._Z9comb_opacPdS_S_S_S_S_S_S_S_S_S_S_S_S_S_S_S_S_S_S_S_S_S_S_iii --------------------------
	.section	.nv.info._Z9comb_opacPdS_S_S_S_S_S_S_S_S_S_S_S_S_S_S_S_S_S_S_S_S_S_S_iii,"",@"SHT_CUDA_INFO"
	.sectionflags	@""
	.align	4


	//----- nvinfo : EIATTR_CUDA_API_VERSION
	.align		4
        /*0000*/ 	.byte	0x04, 0x37
        /*0002*/ 	.short	(.L_47 - .L_46)
.L_46:
        /*0004*/ 	.word	0x00000082


	//----- nvinfo : EIATTR_KPARAM_INFO
	.align		4
.L_47:
        /*0008*/ 	.byte	0x04, 0x17
        /*000a*/ 	.short	(.L_49 - .L_48)
.L_48:
        /*000c*/ 	.word	0x00000000
        /*0010*/ 	.short	0x001a
        /*0012*/ 	.short	0x00c8
        /*0014*/ 	.byte	0x00, 0xf0, 0x11, 0x00


	//----- nvinfo : EIATTR_KPARAM_INFO
	.align		4
.L_49:
        /*0018*/ 	.byte	0x04, 0x17
        /*001a*/ 	.short	(.L_51 - .L_50)
.L_50:
        /*001c*/ 	.word	0x00000000
        /*0020*/ 	.short	0x0019
        /*0022*/ 	.short	0x00c4
        /*0024*/ 	.byte	0x00, 0xf0, 0x11, 0x00


	//----- nvinfo : EIATTR_KPARAM_INFO
	.align		4
.L_51:
        /*0028*/ 	.byte	0x04, 0x17
        /*002a*/ 	.short	(.L_53 - .L_52)
.L_52:
        /*002c*/ 	.word	0x00000000
        /*0030*/ 	.short	0x0018
        /*0032*/ 	.short	0x00c0
        /*0034*/ 	.byte	0x00, 0xf0, 0x11, 0x00


	//----- nvinfo : EIATTR_KPARAM_INFO
	.align		4
.L_53:
        /*0038*/ 	.byte	0x04, 0x17
        /*003a*/ 	.short	(.L_55 - .L_54)
.L_54:
        /*003c*/ 	.word	0x00000000
        /*0040*/ 	.short	0x0017
        /*0042*/ 	.short	0x00b8
        /*0044*/ 	.byte	0x00, 0xf5, 0x21, 0x00


	//----- nvinfo : EIATTR_KPARAM_INFO
	.align		4
.L_55:
        /*0048*/ 	.byte	0x04, 0x17
        /*004a*/ 	.short	(.L_57 - .L_56)
.L_56:
        /*004c*/ 	.word	0x00000000
        /*0050*/ 	.short	0x0016
        /*0052*/ 	.short	0x00b0
        /*0054*/ 	.byte	0x00, 0xf5, 0x21, 0x00


	//----- nvinfo : EIATTR_KPARAM_INFO
	.align		4
.L_57:
        /*0058*/ 	.byte	0x04, 0x17
        /*005a*/ 	.short	(.L_59 - .L_58)
.L_58:
        /*005c*/ 	.word	0x00000000
        /*0060*/ 	.short	0x0015
        /*0062*/ 	.short	0x00a8
        /*0064*/ 	.byte	0x00, 0xf5, 0x21, 0x00


	//----- nvinfo : EIATTR_KPARAM_INFO
	.align		4
.L_59:
        /*0068*/ 	.byte	0x04, 0x17
        /*006a*/ 	.short	(.L_61 - .L_60)
.L_60:
        /*006c*/ 	.word	0x00000000
        /*0070*/ 	.short	0x0014
        /*0072*/ 	.short	0x00a0
        /*0074*/ 	.byte	0x00, 0xf5, 0x21, 0x00


	//----- nvinfo : EIATTR_KPARAM_INFO
	.align		4
.L_61:
        /*0078*/ 	.byte	0x04, 0x17
        /*007a*/ 	.short	(.L_63 - .L_62)
.L_62:
        /*007c*/ 	.word	0x00000000
        /*0080*/ 	.short	0x0013
        /*0082*/ 	.short	0x0098
        /*0084*/ 	.byte	0x00, 0xf5, 0x21, 0x00


	//----- nvinfo : EIATTR_KPARAM_INFO
	.align		4
.L_63:
        /*0088*/ 	.byte	0x04, 0x17
        /*008a*/ 	.short	(.L_65 - .L_64)
.L_64:
        /*008c*/ 	.word	0x00000000
        /*0090*/ 	.short	0x0012
        /*0092*/ 	.short	0x0090
        /*0094*/ 	.byte	0x00, 0xf5, 0x21, 0x00


	//----- nvinfo : EIATTR_KPARAM_INFO
	.align		4
.L_65:
        /*0098*/ 	.byte	0x04, 0x17
        /*009a*/ 	.short	(.L_67 - .L_66)
.L_66:
        /*009c*/ 	.word	0x00000000
        /*00a0*/ 	.short	0x0011
        /*00a2*/ 	.short	0x0088
        /*00a4*/ 	.byte	0x00, 0xf5, 0x21, 0x00


	//----- nvinfo : EIATTR_KPARAM_INFO
	.align		4
.L_67:
        /*00a8*/ 	.byte	0x04, 0x17
        /*00aa*/ 	.short	(.L_69 - .L_68)
.L_68:
        /*00ac*/ 	.word	0x00000000
        /*00b0*/ 	.short	0x0010
        /*00b2*/ 	.short	0x0080
        /*00b4*/ 	.byte	0x00, 0xf5, 0x21, 0x00


	//----- nvinfo : EIATTR_KPARAM_INFO
	.align		4
.L_69:
        /*00b8*/ 	.byte	0x04, 0x17
        /*00ba*/ 	.short	(.L_71 - .L_70)
.L_70:
        /*00bc*/ 	.word	0x00000000
        /*00c0*/ 	.short	0x000f
        /*00c2*/ 	.short	0x0078
        /*00c4*/ 	.byte	0x00, 0xf5, 0x21, 0x00


	//----- nvinfo : EIATTR_KPARAM_INFO
	.align		4
.L_71:
        /*00c8*/ 	.byte	0x04, 0x17
        /*00ca*/ 	.short	(.L_73 - .L_72)
.L_72:
        /*00cc*/ 	.word	0x00000000
        /*00d0*/ 	.short	0x000e
        /*00d2*/ 	.short	0x0070
        /*00d4*/ 	.byte	0x00, 0xf5, 0x21, 0x00


	//----- nvinfo : EIATTR_KPARAM_INFO
	.align		4
.L_73:
        /*00d8*/ 	.byte	0x04, 0x17
        /*00da*/ 	.short	(.L_75 - .L_74)
.L_74:
        /*00dc*/ 	.word	0x00000000
        /*00e0*/ 	.short	0x000d
        /*00e2*/ 	.short	0x0068
        /*00e4*/ 	.byte	0x00, 0xf5, 0x21, 0x00


	//----- nvinfo : EIATTR_KPARAM_INFO
	.align		4
.L_75:
        /*00e8*/ 	.byte	0x04, 0x17
        /*00ea*/ 	.short	(.L_77 - .L_76)
.L_76:
        /*00ec*/ 	.word	0x00000000
        /*00f0*/ 	.short	0x000c
        /*00f2*/ 	.short	0x0060
        /*00f4*/ 	.byte	0x00, 0xf5, 0x21, 0x00


	//----- nvinfo : EIATTR_KPARAM_INFO
	.align		4
.L_77:
        /*00f8*/ 	.byte	0x04, 0x17
        /*00fa*/ 	.short	(.L_79 - .L_78)
.L_78:
        /*00fc*/ 	.word	0x00000000
        /*0100*/ 	.short	0x000b
        /*0102*/ 	.short	0x0058
        /*0104*/ 	.byte	0x00, 0xf5, 0x21, 0x00


	//----- nvinfo : EIATTR_KPARAM_INFO
	.align		4
.L_79:
        /*0108*/ 	.byte	0x04, 0x17
        /*010a*/ 	.short	(.L_81 - .L_80)
.L_80:
        /*010c*/ 	.word	0x00000000
        /*0110*/ 	.short	0x000a
        /*0112*/ 	.short	0x0050
        /*0114*/ 	.byte	0x00, 0xf5, 0x21, 0x00


	//----- nvinfo : EIATTR_KPARAM_INFO
	.align		4
.L_81:
        /*0118*/ 	.byte	0x04, 0x17
        /*011a*/ 	.short	(.L_83 - .L_82)
.L_82:
        /*011c*/ 	.word	0x00000000
        /*0120*/ 	.short	0x0009
        /*0122*/ 	.short	0x0048
        /*0124*/ 	.byte	0x00, 0xf5, 0x21, 0x00


	//----- nvinfo : EIATTR_KPARAM_INFO
	.align		4
.L_83:
        /*0128*/ 	.byte	0x04, 0x17
        /*012a*/ 	.short	(.L_85 - .L_84)
.L_84:
        /*012c*/ 	.word	0x00000000
        /*0130*/ 	.short	0x0008
        /*0132*/ 	.short	0x0040
        /*0134*/ 	.byte	0x00, 0xf5, 0x21, 0x00


	//----- nvinfo : EIATTR_KPARAM_INFO
	.align		4
.L_85:
        /*0138*/ 	.byte	0x04, 0x17
        /*013a*/ 	.short	(.L_87 - .L_86)
.L_86:
        /*013c*/ 	.word	0x00000000
        /*0140*/ 	.short	0x0007
        /*0142*/ 	.short	0x0038
        /*0144*/ 	.byte	0x00, 0xf5, 0x21, 0x00


	//----- nvinfo : EIATTR_KPARAM_INFO
	.align		4
.L_87:
        /*0148*/ 	.byte	0x04, 0x17
        /*014a*/ 	.short	(.L_89 - .L_88)
.L_88:
        /*014c*/ 	.word	0x00000000
        /*0150*/ 	.short	0x0006
        /*0152*/ 	.short	0x0030
        /*0154*/ 	.byte	0x00, 0xf5, 0x21, 0x00


	//----- nvinfo : EIATTR_KPARAM_INFO
	.align		4
.L_89:
        /*0158*/ 	.byte	0x04, 0x17
        /*015a*/ 	.short	(.L_91 - .L_90)
.L_90:
        /*015c*/ 	.word	0x00000000
        /*0160*/ 	.short	0x0005
        /*0162*/ 	.short	0x0028
        /*0164*/ 	.byte	0x00, 0xf5, 0x21, 0x00


	//----- nvinfo : EIATTR_KPARAM_INFO
	.align		4
.L_91:
        /*0168*/ 	.byte	0x04, 0x17
        /*016a*/ 	.short	(.L_93 - .L_92)
.L_92:
        /*016c*/ 	.word	0x00000000
        /*0170*/ 	.short	0x0004
        /*0172*/ 	.short	0x0020
        /*0174*/ 	.byte	0x00, 0xf5, 0x21, 0x00


	//----- nvinfo : EIATTR_KPARAM_INFO
	.align		4
.L_93:
        /*0178*/ 	.byte	0x04, 0x17
        /*017a*/ 	.short	(.L_95 - .L_94)
.L_94:
        /*017c*/ 	.word	0x00000000
        /*0180*/ 	.short	0x0003
        /*0182*/ 	.short	0x0018
        /*0184*/ 	.byte	0x00, 0xf5, 0x21, 0x00


	//----- nvinfo : EIATTR_KPARAM_INFO
	.align		4
.L_95:
        /*0188*/ 	.byte	0x04, 0x17
        /*018a*/ 	.short	(.L_97 - .L_96)
.L_96:
        /*018c*/ 	.word	0x00000000
        /*0190*/ 	.short	0x0002
        /*0192*/ 	.short	0x0010
        /*0194*/ 	.byte	0x00, 0xf5, 0x21, 0x00


	//----- nvinfo : EIATTR_KPARAM_INFO
	.align		4
.L_97:
        /*0198*/ 	.byte	0x04, 0x17
        /*019a*/ 	.short	(.L_99 - .L_98)
.L_98:
        /*019c*/ 	.word	0x00000000
        /*01a0*/ 	.short	0x0001
        /*01a2*/ 	.short	0x0008
        /*01a4*/ 	.byte	0x00, 0xf5, 0x21, 0x00


	//----- nvinfo : EIATTR_KPARAM_INFO
	.align		4
.L_99:
        /*01a8*/ 	.byte	0x04, 0x17
        /*01aa*/ 	.short	(.L_101 - .L_100)
.L_100:
        /*01ac*/ 	.word	0x00000000
        /*01b0*/ 	.short	0x0000
        /*01b2*/ 	.short	0x0000
        /*01b4*/ 	.byte	0x00, 0xf5, 0x21, 0x00


	//----- nvinfo : EIATTR_SPARSE_MMA_MASK
	.align		4
.L_101:
        /*01b8*/ 	.byte	0x03, 0x50
        /*01ba*/ 	.short	0x0000


	//----- nvinfo : EIATTR_MAXREG_COUNT
	.align		4
        /*01bc*/ 	.byte	0x03, 0x1b
        /*01be*/ 	.short	0x00ff


	//----- nvinfo : EIATTR_MERCURY_ISA_VERSION
	.align		4
        /*01c0*/ 	.byte	0x03, 0x5f
        /*01c2*/ 	.short	0x0101


	//----- nvinfo : EIATTR_VRC_CTA_INIT_COUNT
	.align		4
        /*01c4*/ 	.byte	0x02, 0x4a
	.zero		1
	.zero		1


	//----- nvinfo : EIATTR_EXIT_INSTR_OFFSETS
	.align		4
        /*01c8*/ 	.byte	0x04, 0x1c
        /*01ca*/ 	.short	(.L_103 - .L_102)


	//   ....[0]....
.L_102:
        /*01cc*/ 	.word	0x000000e0


	//   ....[1]....
        /*01d0*/ 	.word	0x000017a0


	//----- nvinfo : EIATTR_CRS_STACK_SIZE
	.align		4
.L_103:
        /*01d4*/ 	.byte	0x04, 0x1e
        /*01d6*/ 	.short	(.L_105 - .L_104)
.L_104:
        /*01d8*/ 	.word	0x00000000


	//----- nvinfo : EIATTR_CBANK_PARAM_SIZE
	.align		4
.L_105:
        /*01dc*/ 	.byte	0x03, 0x19
        /*01de*/ 	.short	0x00cc


	//----- nvinfo : EIATTR_PARAM_CBANK
	.align		4
        /*01e0*/ 	.byte	0x04, 0x0a
        /*01e2*/ 	.short	(.L_107 - .L_106)
	.align		4
.L_106:
        /*01e4*/ 	.word	index@(.nv.constant0._Z9comb_opacPdS_S_S_S_S_S_S_S_S_S_S_S_S_S_S_S_S_S_S_S_S_S_S_iii)
        /*01e8*/ 	.short	0x0380
        /*01ea*/ 	.short	0x00cc


	//----- nvinfo : EIATTR_SW_WAR
	.align		4
.L_107:
        /*01ec*/ 	.byte	0x04, 0x36
        /*01ee*/ 	.short	(.L_109 - .L_108)
.L_108:
        /*01f0*/ 	.word	0x00000008
.L_109:


//--------------------- .nv.info._Z23opac_mol_mixed_interpolPdS_S_S_S_S_S_S_S_S_S_S_S_S_S_S_S_S_S_S_S_S_S_S_S_S_S_iiiii --------------------------
	.section	.nv.info._Z23opac_mol_mixed_interpolPdS_S_S_S_S_S_S_S_S_S_S_S_S_S_S_S_S_S_S_S_S_S_S_S_S_S_iiiii,"",@"SHT_CUDA_INFO"
	.sectionflags	@""
	.align	4


	//----- nvinfo : EIATTR_CUDA_API_VERSION
	.align		4
        /*0000*/ 	.byte	0x04, 0x37
        /*0002*/ 	.short	(.L_111 - .L_110)
.L_110:
        /*0004*/ 	.word	0x00000082


	//----- nvinfo : EIATTR_KPARAM_INFO
	.align		4
.L_111:
        /*0008*/ 	.byte	0x04, 0x17
        /*000a*/ 	.short	(.L_113 - .L_112)
.L_112:
        /*000c*/ 	.word	0x00000000
        /*0010*/ 	.short	0x001f
        /*0012*/ 	.short	0x00e8
        /*0014*/ 	.byte	0x00, 0xf0, 0x11, 0x00


	//----- nvinfo : EIATTR_KPARAM_INFO
	.align		4
.L_113:
        /*0018*/ 	.byte	0x04, 0x17
        /*001a*/ 	.short	(.L_115 - .L_114)
.L_114:
        /*001c*/ 	.word	0x00000000
        /*0020*/ 	.short	0x001e
        /*0022*/ 	.short	0x00e4
        /*0024*/ 	.byte	0x00, 0xf0, 0x11, 0x00


	//----- nvinfo : EIATTR_KPARAM_INFO
	.align		4
.L_115:
        /*0028*/ 	.byte	0x04, 0x17
        /*002a*/ 	.short	(.L_117 - .L_116)
.L_116:
        /*002c*/ 	.word	0x00000000
        /*0030*/ 	.short	0x001d
        /*0032*/ 	.short	0x00e0
        /*0034*/ 	.byte	0x00, 0xf0, 0x11, 0x00


	//----- nvinfo : EIATTR_KPARAM_INFO
	.align		4
.L_117:
        /*0038*/ 	.byte	0x04, 0x17
        /*003a*/ 	.short	(.L_119 - .L_118)
.L_118:
        /*003c*/ 	.word	0x00000000
        /*0040*/ 	.short	0x001c
        /*0042*/ 	.short	0x00dc
        /*0044*/ 	.byte	0x00, 0xf0, 0x11, 0x00


	//----- nvinfo : EIATTR_KPARAM_INFO
	.align		4
.L_119:
        /*0048*/ 	.byte	0x04, 0x17
        /*004a*/ 	.short	(.L_121 - .L_120)
.L_120:
        /*004c*/ 	.word	0x00000000
        /*0050*/ 	.short	0x001b
        /*0052*/ 	.short	0x00d8
        /*0054*/ 	.byte	0x00, 0xf0, 0x11, 0x00


	//----- nvinfo : EIATTR_KPARAM_INFO
	.align		4
.L_121:
        /*0058*/ 	.byte	0x04, 0x17
        /*005a*/ 	.short	(.L_123 - .L_122)
.L_122:
        /*005c*/ 	.word	0x00000000
        /*0060*/ 	.short	0x001a
        /*0062*/ 	.short	0x00d0
        /*0064*/ 	.byte	0x00, 0xf5, 0x21, 0x00


	//----- nvinfo : EIATTR_KPARAM_INFO
	.align		4
.L_123:
        /*0068*/ 	.byte	0x04, 0x17
        /*006a*/ 	.short	(.L_125 - .L_124)
.L_124:
        /*006c*/ 	.word	0x00000000
        /*0070*/ 	.short	0x0019
        /*0072*/ 	.short	0x00c8
        /*0074*/ 	.byte	0x00, 0xf5, 0x21, 0x00


	//----- nvinfo : EIATTR_KPARAM_INFO
	.align		4
.L_125:
        /*0078*/ 	.byte	0x04, 0x17
        /*007a*/ 	.short	(.L_127 - .L_126)
.L_126:
        /*007c*/ 	.word	0x00000000
        /*0080*/ 	.short	0x0018
        /*0082*/ 	.short	0x00c0
        /*0084*/ 	.byte	0x00, 0xf5, 0x21, 0x00


	//----- nvinfo : EIATTR_KPARAM_INFO
	.align		4
.L_127:
        /*0088*/ 	.byte	0x04, 0x17
        /*008a*/ 	.short	(.L_129 - .L_128)
.L_128:
        /*008c*/ 	.word	0x00000000
        /*0090*/ 	.short	0x0017
        /*0092*/ 	.short	0x00b8
        /*0094*/ 	.byte	0x00, 0xf5, 0x21, 0x00


	//----- nvinfo : EIATTR_KPARAM_INFO
	.align		4
.L_129:
        /*0098*/ 	.byte	0x04, 0x17
        /*009a*/ 	.short	(.L_131 - .L_130)
.L_130:
        /*009c*/ 	.word	0x00000000
        /*00a0*/ 	.short	0x0016
        /*00a2*/ 	.short	0x00b0
        /*00a4*/ 	.byte	0x00, 0xf5, 0x21, 0x00


	//----- nvinfo : EIATTR_KPARAM_INFO
	.align		4
.L_131:
        /*00a8*/ 	.byte	0x04, 0x17
        /*00aa*/ 	.short	(.L_133 - .L_132)
.L_132:
        /*00ac*/ 	.word	0x00000000
        /*00b0*/ 	.short	0x0015
        /*00b2*/ 	.short	0x00a8
        /*00b4*/ 	.byte	0x00, 0xf5, 0x21, 0x00


	//----- nvinfo : EIATTR_KPARAM_INFO
	.align		4
.L_133:
        /*00b8*/ 	.byte	0x04, 0x17
        /*00ba*/ 	.short	(.L_135 - .L_134)
.L_134:
        /*00bc*/ 	.word	0x00000000
        /*00c0*/ 	.short	0x0014
        /*00c2*/ 	.short	0x00a0
        /*00c4*/ 	.byte	0x00, 0xf5, 0x21, 0x00


	//----- nvinfo : EIATTR_KPARAM_INFO
	.align		4
.L_135:
        /*00c8*/ 	.byte	0x04, 0x17
        /*00ca*/ 	.short	(.L_137 - .L_136)
.L_136:
        /*00cc*/ 	.word	0x00000000
        /*00d0*/ 	.short	0x0013
        /*00d2*/ 	.short	0x0098
        /*00d4*/ 	.byte	0x00, 0xf5, 0x21, 0x00


	//----- nvinfo : EIATTR_KPARAM_INFO
	.align		4
.L_137:
        /*00d8*/ 	.byte	0x04, 0x17
        /*00da*/ 	.short	(.L_139 - .L_138)
.L_138:
        /*00dc*/ 	.word	0x00000000
        /*00e0*/ 	.short	0x0012
        /*00e2*/ 	.short	0x0090
        /*00e4*/ 	.byte	0x00, 0xf5, 0x21, 0x00


	//----- nvinfo : EIATTR_KPARAM_INFO
	.align		4
.L_139:
        /*00e8*/ 	.byte	0x04, 0x17
        /*00ea*/ 	.short	(.L_141 - .L_140)
.L_140:
        /*00ec*/ 	.word	0x00000000
        /*00f0*/ 	.short	0x0011
        /*00f2*/ 	.short	0x0088
        /*00f4*/ 	.byte	0x00, 0xf5, 0x21, 0x00


	//----- nvinfo : EIATTR_KPARAM_INFO
	.align		4
.L_141:
        /*00f8*/ 	.byte	0x04, 0x17
        /*00fa*/ 	.short	(.L_143 - .L_142)
.L_142:
        /*00fc*/ 	.word	0x00000000
        /*0100*/ 	.short	0x0010
        /*0102*/ 	.short	0x0080
        /*0104*/ 	.byte	0x00, 0xf5, 0x21, 0x00


	//----- nvinfo : EIATTR_KPARAM_INFO
	.align		4
.L_143:
        /*0108*/ 	.byte	0x04, 0x17
        /*010a*/ 	.short	(.L_145 - .L_144)
.L_144:
        /*010c*/ 	.word	0x00000000
        /*0110*/ 	.short	0x000f
        /*0112*/ 	.short	0x0078
        /*0114*/ 	.byte	0x00, 0xf5, 0x21, 0x00


	//----- nvinfo : EIATTR_KPARAM_INFO
	.align		4
.L_145:
        /*0118*/ 	.byte	0x04, 0x17
        /*011a*/ 	.short	(.L_147 - .L_146)
.L_146:
        /*011c*/ 	.word	0x00000000
        /*0120*/ 	.short	0x000e
        /*0122*/ 	.short	0x0070
        /*0124*/ 	.byte	0x00, 0xf5, 0x21, 0x00


	//----- nvinfo : EIATTR_KPARAM_INFO
	.align		4
.L_147:
        /*0128*/ 	.byte	0x04, 0x17
        /*012a*/ 	.short	(.L_149 - .L_148)
.L_148:
        /*012c*/ 	.word	0x00000000
        /*0130*/ 	.short	0x000d
        /*0132*/ 	.short	0x0068
        /*0134*/ 	.byte	0x00, 0xf5, 0x21, 0x00


	//----- nvinfo : EIATTR_KPARAM_INFO
	.align		4
.L_149:
        /*0138*/ 	.byte	0x04, 0x17
        /*013a*/ 	.short	(.L_151 - .L_150)
.L_150:
        /*013c*/ 	.word	0x00000000
        /*0140*/ 	.short	0x000c
        /*0142*/ 	.short	0x0060
        /*0144*/ 	.byte	0x00, 0xf5, 0x21, 0x00


	//----- nvinfo : EIATTR_KPARAM_INFO
	.align		4
.L_151:
        /*0148*/ 	.byte	0x04, 0x17
        /*014a*/ 	.short	(.L_153 - .L_152)
.L_152:
        /*014c*/ 	.word	0x00000000
        /*0150*/ 	.short	0x000b
        /*0152*/ 	.short	0x0058
        /*0154*/ 	.byte	0x00, 0xf5, 0x21, 0x00


	//----- nvinfo : EIATTR_KPARAM_INFO
	.align		4
.L_153:
        /*0158*/ 	.byte	0x04, 0x17
        /*015a*/ 	.short	(.L_155 - .L_154)
.L_154:
        /*015c*/ 	.word	0x00000000
        /*0160*/ 	.short	0x000a
        /*0162*/ 	.short	0x0050
        /*0164*/ 	.byte	0x00, 0xf5, 0x21, 0x00


	//----- nvinfo : EIATTR_KPARAM_INFO
	.align		4
.L_155:
        /*0168*/ 	.byte	0x04, 0x17
        /*016a*/ 	.short	(.L_157 - .L_156)
.L_156:
        /*016c*/ 	.word	0x00000000
        /*0170*/ 	.short	0x0009
        /*0172*/ 	.short	0x0048
        /*0174*/ 	.byte	0x00, 0xf5, 0x21, 0x00


	//----- nvinfo : EIATTR_KPARAM_INFO
	.align		4
.L_157:
        /*0178*/ 	.byte	0x04, 0x17
        /*017a*/ 	.short	(.L_159 - .L_158)
.L_158:
        /*017c*/ 	.word	0x00000000
        /*0180*/ 	.short	0x0008
        /*0182*/ 	.short	0x0040
        /*0184*/ 	.byte	0x00, 0xf5, 0x21, 0x00


	//----- nvinfo : EIATTR_KPARAM_INFO
	.align		4
.L_159:
        /*0188*/ 	.byte	0x04, 0x17
        /*018a*/ 	.short	(.L_161 - .L_160)
.L_160:
        /*018c*/ 	.word	0x00000000
        /*0190*/ 	.short	0x0007
        /*0192*/ 	.short	0x0038
        /*0194*/ 	.byte	0x00, 0xf5, 0x21, 0x00


	//----- nvinfo : EIATTR_KPARAM_INFO
	.align		4
.L_161:
        /*0198*/ 	.byte	0x04, 0x17
        /*019a*/ 	.short	(.L_163 - .L_162)
.L_162:
        /*019c*/ 	.word	0x00000000
        /*01a0*/ 	.short	0x0006
        /*01a2*/ 	.short	0x0030
        /*01a4*/ 	.byte	0x00, 0xf5, 0x21, 0x00


	//----- nvinfo : EIATTR_KPARAM_INFO
	.align		4
.L_163:
        /*01a8*/ 	.byte	0x04, 0x17
        /*01aa*/ 	.short	(.L_165 - .L_164)
.L_164:
        /*01ac*/ 	.word	0x00000000
        /*01b0*/ 	.short	0x0005
        /*01b2*/ 	.short	0x0028
        /*01b4*/ 	.byte	0x00, 0xf5, 0x21, 0x00


	//----- nvinfo : EIATTR_KPARAM_INFO
	.align		4
.L_165:
        /*01b8*/ 	.byte	0x04, 0x17
        /*01ba*/ 	.short	(.L_167 - .L_166)
.L_166:
        /*01bc*/ 	.word	0x00000000
        /*01c0*/ 	.short	0x0004
        /*01c2*/ 	.short	0x0020
        /*01c4*/ 	.byte	0x00, 0xf5, 0x21, 0x00


	//----- nvinfo : EIATTR_KPARAM_INFO
	.align		4
.L_167:
        /*01c8*/ 	.byte	0x04, 0x17
        /*01ca*/ 	.short	(.L_169 - .L_168)
.L_168:
        /*01cc*/ 	.word	0x00000000
        /*01d0*/ 	.short	0x0003
        /*01d2*/ 	.short	0x0018
        /*01d4*/ 	.byte	0x00, 0xf5, 0x21, 0x00


	//----- nvinfo : EIATTR_KPARAM_INFO
	.align		4
.L_169:
        /*01d8*/ 	.byte	0x04, 0x17
        /*01da*/ 	.short	(.L_171 - .L_170)
.L_170:
        /*01dc*/ 	.word	0x00000000
        /*01e0*/ 	.short	0x0002
        /*01e2*/ 	.short	0x0010
        /*01e4*/ 	.byte	0x00, 0xf5, 0x21, 0x00


	//----- nvinfo : EIATTR_KPARAM_INFO
	.align		4
.L_171:
        /*01e8*/ 	.byte	0x04, 0x17
        /*01ea*/ 	.short	(.L_173 - .L_172)
.L_172:
        /*01ec*/ 	.word	0x00000000
        /*01f0*/ 	.short	0x0001
        /*01f2*/ 	.short	0x0008
        /*01f4*/ 	.byte	0x00, 0xf5, 0x21, 0x00


	//----- nvinfo : EIATTR_KPARAM_INFO
	.align		4
.L_173:
        /*01f8*/ 	.byte	0x04, 0x17
        /*01fa*/ 	.short	(.L_175 - .L_174)
.L_174:
        /*01fc*/ 	.word	0x00000000
        /*0200*/ 	.short	0x0000
        /*0202*/ 	.short	0x0000
        /*0204*/ 	.byte	0x00, 0xf5, 0x21, 0x00


	//----- nvinfo : EIATTR_SPARSE_MMA_MASK
	.align		4
.L_175:
        /*0208*/ 	.byte	0x03, 0x50
        /*020a*/ 	.short	0x0000


	//----- nvinfo : EIATTR_MAXREG_COUNT
	.align		4
        /*020c*/ 	.byte	0x03, 0x1b
        /*020e*/ 	.short	0x00ff


	//----- nvinfo : EIATTR_MERCURY_ISA_VERSION
	.align		4
        /*0210*/ 	.byte	0x03, 0x5f
        /*0212*/ 	.short	0x0101


	//----- nvinfo : EIATTR_VRC_CTA_INIT_COUNT
	.align		4
        /*0214*/ 	.byte	0x02, 0x4a
	.zero		1
	.zero		1


	//----- nvinfo : EIATTR_EXIT_INSTR_OFFSETS
	.align		4
        /*0218*/ 	.byte	0x04, 0x1c
        /*021a*/ 	.short	(.L_177 - .L_176)


	//   ....[0]....
.L_176:
        /*021c*/ 	.word	0x000000d0


	//   ....[1]....
        /*0220*/ 	.word	0x00001fb0


	//   ....[2]....
        /*0224*/ 	.word	0x00003790


	//----- nvinfo : EIATTR_CRS_STACK_SIZE
	.align		4
.L_177:
        /*0228*/ 	.byte	0x04, 0x1e
        /*022a*/ 	.short	(.L_179 - .L_178)
.L_178:
        /*022c*/ 	.word	0x00000000


	//----- nvinfo : EIATTR_CBANK_PARAM_SIZE
	.align		4
.L_179:
        /*0230*/ 	.byte	0x03, 0x19
        /*0232*/ 	.short	0x00ec


	//----- nvinfo : EIATTR_PARAM_CBANK
	.align		4
        /*0234*/ 	.byte	0x04, 0x0a
        /*0236*/ 	.short	(.L_181 - .L_180)
	.align		4
.L_180:
        /*0238*/ 	.word	index@(.nv.constant0._Z23opac_mol_mixed_interpolPdS_S_S_S_S_S_S_S_S_S_S_S_S_S_S_S_S_S_S_S_S_S_S_S_S_S_iiiii)
        /*023c*/ 	.short	0x0380
        /*023e*/ 	.short	0x00ec


	//----- nvinfo : EIATTR_SW_WAR
	.align		4
.L_181:
        /*0240*/ 	.byte	0x04, 0x36
        /*0242*/ 	.short	(.L_183 - .L_182)
.L_182:
        /*0244*/ 	.word	0x00000008
.L_183:


//--------------------- .nv.info._Z24f_mol_and_meanmass_interPdS_S_S_S_S_S_S_S_S_S_S_S_S_S_S_S_S_S_S_S_S_S_S_i --------------------------
	.section	.nv.info._Z24f_mol_and_meanmass_interPdS_S_S_S_S_S_S_S_S_S_S_S_S_S_S_S_S_S_S_S_S_S_S_i,"",@"SHT_CUDA_INFO"
	.sectionflags	@""
	.align	4


	//----- nvinfo : EIATTR_CUDA_API_VERSION
	.align		4
        /*0000*/ 	.byte	0x04, 0x37
        /*0002*/ 	.short	(.L_185 - .L_184)
.L_184:
        /*0004*/ 	.word	0x00000082


	//----- nvinfo : EIATTR_KPARAM_INFO
	.align		4
.L_185:
        /*0008*/ 	.byte	0x04, 0x17
        /*000a*/ 	.short	(.L_187 - .L_186)
.L_186:
        /*000c*/ 	.word	0x00000000
        /*0010*/ 	.short	0x0018
        /*0012*/ 	.short	0x00c0
        /*0014*/ 	.byte	0x00, 0xf0, 0x11, 0x00


	//----- nvinfo : EIATTR_KPARAM_INFO
	.align		4
.L_187:
        /*0018*/ 	.byte	0x04, 0x17
        /*001a*/ 	.short	(.L_189 - .L_188)
.L_188:
        /*001c*/ 	.word	0x00000000
        /*0020*/ 	.short	0x0017
        /*0022*/ 	.short	0x00b8
        /*0024*/ 	.byte	0x00, 0xf5, 0x21, 0x00


	//----- nvinfo : EIATTR_KPARAM_INFO
	.align		4
.L_189:
        /*0028*/ 	.byte	0x04, 0x17
        /*002a*/ 	.short	(.L_191 - .L_190)
.L_190:
        /*002c*/ 	.word	0x00000000
        /*0030*/ 	.short	0x0016
        /*0032*/ 	.short	0x00b0
        /*0034*/ 	.byte	0x00, 0xf5, 0x21, 0x00


	//----- nvinfo : EIATTR_KPARAM_INFO
	.align		4
.L_191:
        /*0038*/ 	.byte	0x04, 0x17
        /*003a*/ 	.short	(.L_193 - .L_192)
.L_192:
        /*003c*/ 	.word	0x00000000
        /*0040*/ 	.short	0x0015
        /*0042*/ 	.short	0x00a8
        /*0044*/ 	.byte	0x00, 0xf5, 0x21, 0x00


	//----- nvinfo : EIATTR_KPARAM_INFO
	.align		4
.L_193:
        /*0048*/ 	.byte	0x04, 0x17
        /*004a*/ 	.short	(.L_195 - .L_194)
.L_194:
        /*004c*/ 	.word	0x00000000
        /*0050*/ 	.short	0x0014
        /*0052*/ 	.short	0x00a0
        /*0054*/ 	.byte	0x00, 0xf5, 0x21, 0x00


	//----- nvinfo : EIATTR_KPARAM_INFO
	.align		4
.L_195:
        /*0058*/ 	.byte	0x04, 0x17
        /*005a*/ 	.short	(.L_197 - .L_196)
.L_196:
        /*005c*/ 	.word	0x00000000
        /*0060*/ 	.short	0x0013
        /*0062*/ 	.short	0x0098
        /*0064*/ 	.byte	0x00, 0xf5, 0x21, 0x00


	//----- nvinfo : EIATTR_KPARAM_INFO
	.align		4
.L_197:
        /*0068*/ 	.byte	0x04, 0x17
        /*006a*/ 	.short	(.L_199 - .L_198)
.L_198:
        /*006c*/ 	.word	0x00000000
        /*0070*/ 	.short	0x0012
        /*0072*/ 	.short	0x0090
        /*0074*/ 	.byte	0x00, 0xf5, 0x21, 0x00


	//----- nvinfo : EIATTR_KPARAM_INFO
	.align		4
.L_199:
        /*0078*/ 	.byte	0x04, 0x17
        /*007a*/ 	.short	(.L_201 - .L_200)
.L_200:
        /*007c*/ 	.word	0x00000000
        /*0080*/ 	.short	0x0011
        /*0082*/ 	.short	0x0088
        /*0084*/ 	.byte	0x00, 0xf5, 0x21, 0x00


	//----- nvinfo : EIATTR_KPARAM_INFO
	.align		4
.L_201:
        /*0088*/ 	.byte	0x04, 0x17
        /*008a*/ 	.short	(.L_203 - .L_202)
.L_202:
        /*008c*/ 	.word	0x00000000
        /*0090*/ 	.short	0x0010
        /*0092*/ 	.short	0x0080
        /*0094*/ 	.byte	0x00, 0xf5, 0x21, 0x00


	//----- nvinfo : EIATTR_KPARAM_INFO
	.align		4
.L_203:
        /*0098*/ 	.byte	0x04, 0x17
        /*009a*/ 	.short	(.L_205 - .L_204)
.L_204:
        /*009c*/ 	.word	0x00000000
        /*00a0*/ 	.short	0x000f
        /*00a2*/ 	.short	0x0078
        /*00a4*/ 	.byte	0x00, 0xf5, 0x21, 0x00


	//----- nvinfo : EIATTR_KPARAM_INFO
	.align		4
.L_205:
        /*00a8*/ 	.byte	0x04, 0x17
        /*00aa*/ 	.short	(.L_207 - .L_206)
.L_206:
        /*00ac*/ 	.word	0x00000000
        /*00b0*/ 	.short	0x000e
        /*00b2*/ 	.short	0x0070
        /*00b4*/ 	.byte	0x00, 0xf5, 0x21, 0x00


	//----- nvinfo : EIATTR_KPARAM_INFO
	.align		4
.L_207:
        /*00b8*/ 	.byte	0x04, 0x17
        /*00ba*/ 	.short	(.L_209 - .L_208)
.L_208:
        /*00bc*/ 	.word	0x00000000
        /*00c0*/ 	.short	0x000d
        /*00c2*/ 	.short	0x0068
        /*00c4*/ 	.byte	0x00, 0xf5, 0x21, 0x00


	//----- nvinfo : EIATTR_KPARAM_INFO
	.align		4
.L_209:
        /*00c8*/ 	.byte	0x04, 0x17
        /*00ca*/ 	.short	(.L_211 - .L_210)
.L_210:
        /*00cc*/ 	.word	0x00000000
        /*00d0*/ 	.short	0x000c
        /*00d2*/ 	.short	0x0060
        /*00d4*/ 	.byte	0x00, 0xf5, 0x21, 0x00


	//----- nvinfo : EIATTR_KPARAM_INFO
	.align		4
.L_211:
        /*00d8*/ 	.byte	0x04, 0x17
        /*00da*/ 	.short	(.L_213 - .L_212)
.L_212:
        /*00dc*/ 	.word	0x00000000
        /*00e0*/ 	.short	0x000b
        /*00e2*/ 	.short	0x0058
        /*00e4*/ 	.byte	0x00, 0xf5, 0x21, 0x00


	//----- nvinfo : EIATTR_KPARAM_INFO
	.align		4
.L_213:
        /*00e8*/ 	.byte	0x04, 0x17
        /*00ea*/ 	.short	(.L_215 - .L_214)
.L_214:
        /*00ec*/ 	.word	0x00000000
        /*00f0*/ 	.short	0x000a
        /*00f2*/ 	.short	0x0050
        /*00f4*/ 	.byte	0x00, 0xf5, 0x21, 0x00


	//----- nvinfo : EIATTR_KPARAM_INFO
	.align		4
.L_215:
        /*00f8*/ 	.byte	0x04, 0x17
        /*00fa*/ 	.short	(.L_217 - .L_216)
.L_216:
        /*00fc*/ 	.word	0x00000000
        /*0100*/ 	.short	0x0009
        /*0102*/ 	.short	0x0048
        /*0104*/ 	.byte	0x00, 0xf5, 0x21, 0x00


	//----- nvinfo : EIATTR_KPARAM_INFO
	.align		4
.L_217:
        /*0108*/ 	.byte	0x04, 0x17
        /*010a*/ 	.short	(.L_219 - .L_218)
.L_218:
        /*010c*/ 	.word	0x00000000
        /*0110*/ 	.short	0x0008
        /*0112*/ 	.short	0x0040
        /*0114*/ 	.byte	0x00, 0xf5, 0x21, 0x00


	//----- nvinfo : EIATTR_KPARAM_INFO
	.align		4
.L_219:
        /*0118*/ 	.byte	0x04, 0x17
        /*011a*/ 	.short	(.L_221 - .L_220)
.L_220:
        /*011c*/ 	.word	0x00000000
        /*0120*/ 	.short	0x0007
        /*0122*/ 	.short	0x0038
        /*0124*/ 	.byte	0x00, 0xf5, 0x21, 0x00


	//----- nvinfo : EIATTR_KPARAM_INFO
	.align		4
.L_221:
        /*0128*/ 	.byte	0x04, 0x17
        /*012a*/ 	.short	(.L_223 - .L_222)
.L_222:
        /*012c*/ 	.word	0x00000000
        /*0130*/ 	.short	0x0006
        /*0132*/ 	.short	0x0030
        /*0134*/ 	.byte	0x00, 0xf5, 0x21, 0x00


	//----- nvinfo : EIATTR_KPARAM_INFO
	.align		4
.L_223:
        /*0138*/ 	.byte	0x04, 0x17
        /*013a*/ 	.short	(.L_225 - .L_224)
.L_224:
        /*013c*/ 	.word	0x00000000
        /*0140*/ 	.short	0x0005
        /*0142*/ 	.short	0x0028
        /*0144*/ 	.byte	0x00, 0xf5, 0x21, 0x00


	//----- nvinfo : EIATTR_KPARAM_INFO
	.align		4
.L_225:
        /*0148*/ 	.byte	0x04, 0x17
        /*014a*/ 	.short	(.L_227 - .L_226)
.L_226:
        /*014c*/ 	.word	0x00000000
        /*0150*/ 	.short	0x0004
        /*0152*/ 	.short	0x0020
        /*0154*/ 	.byte	0x00, 0xf5, 0x21, 0x00


	//----- nvinfo : EIATTR_KPARAM_INFO
	.align		4
.L_227:
        /*0158*/ 	.byte	0x04, 0x17
        /*015a*/ 	.short	(.L_229 - .L_228)
.L_228:
        /*015c*/ 	.word	0x00000000
        /*0160*/ 	.short	0x0003
        /*0162*/ 	.short	0x0018
        /*0164*/ 	.byte	0x00, 0xf5, 0x21, 0x00


	//----- nvinfo : EIATTR_KPARAM_INFO
	.align		4
.L_229:
        /*0168*/ 	.byte	0x04, 0x17
        /*016a*/ 	.short	(.L_231 - .L_230)
.L_230:
        /*016c*/ 	.word	0x00000000
        /*0170*/ 	.short	0x0002
        /*0172*/ 	.short	0x0010
        /*0174*/ 	.byte	0x00, 0xf5, 0x21, 0x00


	//----- nvinfo : EIATTR_KPARAM_INFO
	.align		4
.L_231:
        /*0178*/ 	.byte	0x04, 0x17
        /*017a*/ 	.short	(.L_233 - .L_232)
.L_232:
        /*017c*/ 	.word	0x00000000
        /*0180*/ 	.short	0x0001
        /*0182*/ 	.short	0x0008
        /*0184*/ 	.byte	0x00, 0xf5, 0x21, 0x00


	//----- nvinfo : EIATTR_KPARAM_INFO
	.align		4
.L_233:
        /*0188*/ 	.byte	0x04, 0x17
        /*018a*/ 	.short	(.L_235 - .L_234)
.L_234:
        /*018c*/ 	.word	0x00000000
        /*0190*/ 	.short	0x0000
        /*0192*/ 	.short	0x0000
        /*0194*/ 	.byte	0x00, 0xf5, 0x21, 0x00


	//----- nvinfo : EIATTR_SPARSE_MMA_MASK
	.align		4
.L_235:
        /*0198*/ 	.byte	0x03, 0x50
        /*019a*/ 	.short	0x0000


	//----- nvinfo : EIATTR_MAXREG_COUNT
	.align		4
        /*019c*/ 	.byte	0x03, 0x1b
        /*019e*/ 	.short	0x00ff


	//----- nvinfo : EIATTR_MERCURY_ISA_VERSION
	.align		4
        /*01a0*/ 	.byte	0x03, 0x5f
        /*01a2*/ 	.short	0x0101


	//----- nvinfo : EIATTR_VRC_CTA_INIT_COUNT
	.align		4
        /*01a4*/ 	.byte	0x02, 0x4a
	.zero		1
	.zero		1


	//----- nvinfo : EIATTR_EXIT_INSTR_OFFSETS
	.align		4
        /*01a8*/ 	.byte	0x04, 0x1c
        /*01aa*/ 	.short	(.L_237 - .L_236)


	//   ....[0]....
.L_236:
        /*01ac*/ 	.word	0x00000b90


	//   ....[1]....
        /*01b0*/ 	.word	0x00001000


	//----- nvinfo : EIATTR_CRS_STACK_SIZE
	.align		4
.L_237:
        /*01b4*/ 	.byte	0x04, 0x1e
        /*01b6*/ 	.short	(.L_239 - .L_238)
.L_238:
        /*01b8*/ 	.word	0x00000000


	//----- nvinfo : EIATTR_CBANK_PARAM_SIZE
	.align		4
.L_239:
        /*01bc*/ 	.byte	0x03, 0x19
        /*01be*/ 	.short	0x00c4


	//----- nvinfo : EIATTR_PARAM_CBANK
	.align		4
        /*01c0*/ 	.byte	0x04, 0x0a
        /*01c2*/ 	.short	(.L_241 - .L_240)
	.align		4
.L_240:
        /*01c4*/ 	.word	index@(.nv.constant0._Z24f_mol_and_meanmass_interPdS_S_S_S_S_S_S_S_S_S_S_S_S_S_S_S_S_S_S_S_S_S_S_i)
        /*01c8*/ 	.short	0x0380
        /*01ca*/ 	.short	0x00c4


	//----- nvinfo : EIATTR_SW_WAR
	.align		4
.L_241:
        /*01cc*/ 	.byte	0x04, 0x36
        /*01ce*/ 	.short	(.L_243 - .L_242)
.L_242:
        /*01d0*/ 	.word	0x00000008
.L_243:


//--------------------- .nv.callgraph             --------------------------
	.section	.nv.callgraph,"",@"SHT_CUDA_CALLGRAPH"
	.align	4
	.sectionentsize	8
	.align		4
        /*0000*/ 	.word	0x00000000
	.align		4
        /*0004*/ 	.word	0xffffffff
	.align		4
        /*0008*/ 	.word	0x00000000
	.align		4
        /*000c*/ 	.word	0xfffffffe
	.align		4
        /*0010*/ 	.word	0x00000000
	.align		4
        /*0014*/ 	.word	0xfffffffd
	.align		4
        /*0018*/ 	.word	0x00000000
	.align		4
        /*001c*/ 	.word	0xfffffffc


//--------------------- .text._Z15comb_scat_crossPdS_S_ii --------------------------
	.section	.text._Z15comb_scat_crossPdS_S_ii,"ax",@progbits
	.align	128
        .global         _Z15comb_scat_crossPdS_S_ii
        .type           _Z15comb_scat_crossPdS_S_ii,@function
        .size           _Z15comb_scat_crossPdS_S_ii,(.L_x_58 - _Z15comb_scat_crossPdS_S_ii)
        .other          _Z15comb_scat_crossPdS_S_ii,@"STO_CUDA_ENTRY STV_DEFAULT"
_Z15comb_scat_crossPdS_S_ii:
.text._Z15comb_scat_crossPdS_S_ii:
[----:B------:R-:W-:Y:S01]  /*0000*/  LDC R1, c[0x0][0x37c] ;  /* 0x0000df00ff017b82 */ /* 0x000fe20000000800 */
[----:B------:R-:W0:Y:S07]  /*0010*/  S2R R0, SR_TID.Y ;  /* 0x0000000000007919 */ /* 0x000e2e0000002200 */
[----:B------:R-:W1:Y:S01]  /*0020*/  LDC R2, c[0x0][0x360] ;  /* 0x0000d800ff027b82 */ /* 0x000e620000000800 */
[----:B------:R-:W2:Y:S01]  /*0030*/  LDCU.64 UR6, c[0x0][0x398] ;  /* 0x00007300ff0677ac */ /* 0x000ea20008000a00 */
[----:B------:R-:W1:Y:S06]  /*0040*/  S2R R7, SR_TID.X ;  /* 0x0000000000077919 */ /* 0x000e6c0000002100 */
[----:B------:R-:W0:Y:S08]  /*0050*/  S2UR UR5, SR_CTAID.Y ;  /* 0x00000000000579c3 */ /* 0x000e300000002600 */
[----:B------:R-:W0:Y:S08]  /*0060*/  LDC R3, c[0x0][0x364] ;  /* 0x0000d900ff037b82 */ /* 0x000e300000000800 */
[----:B------:R-:W1:Y:S01]  /*0070*/  S2UR UR4, SR_CTAID.X ;  /* 0x00000000000479c3 */ /* 0x000e620000002500 */
[----:B0-----:R-:W-:-:S05]  /*0080*/  IMAD R0, R3, UR5, R0 ;  /* 0x0000000503007c24 */ /* 0x001fca000f8e0200 */
[----:B--2---:R-:W-:Y:S01]  /*0090*/  ISETP.GE.AND P0, PT, R0, UR7, PT ;  /* 0x0000000700007c0c */ /* 0x004fe2000bf06270 */
[----:B-1----:R-:W-:-:S05]  /*00a0*/  IMAD R7, R2, UR4, R7 ;  /* 0x0000000402077c24 */ /* 0x002fca000f8e0207 */
[----:B------:R-:W-:-:S13]  /*00b0*/  ISETP.GE.OR P0, PT, R7, UR6, P0 ;  /* 0x0000000607007c0c */ /* 0x000fda0008706670 */
[----:B------:R-:W-:Y:S05]  /*00c0*/  @P0 EXIT ;  /* 0x000000000000094d */ /* 0x000fea0003800000 */
[----:B------:R-:W0:Y:S01]  /*00d0*/  LDC.64 R2, c[0x0][0x380] ;  /* 0x0000e000ff027b82 */ /* 0x000e220000000a00 */
[----:B------:R-:W1:Y:S07]  /*00e0*/  LDCU.64 UR4, c[0x0][0x358] ;  /* 0x00006b00ff0477ac */ /* 0x000e6e0008000a00 */
[----:B------:R-:W2:Y:S08]  /*00f0*/  LDC.64 R4, c[0x0][0x388] ;  /* 0x0000e200ff047b82 */ /* 0x000eb00000000a00 */
[----:B------:R-:W3:Y:S01]  /*0100*/  LDC.64 R8, c[0x0][0x390] ;  /* 0x0000e400ff087b82 */ /* 0x000ee20000000a00 */
[----:B0-----:R-:W-:-:S06]  /*0110*/  IMAD.WIDE.U32 R2, R0, 0x8, R2 ;  /* 0x0000000800027825 */ /* 0x001fcc00078e0002 */
[----:B-1----:R-:W4:Y:S01]  /*0120*/  LDG.E.64 R2, desc[UR4][R2.64] ;  /* 0x0000000402027981 */ /* 0x002f22000c1e1b00 */
[----:B--2---:R-:W-:-:S06]  /*0130*/  IMAD.WIDE R4, R7, 0x8, R4 ;  /* 0x0000000807047825 */ /* 0x004fcc00078e0204 */
[----:B------:R-:W4:Y:S01]  /*0140*/  LDG.E.64 R4, desc[UR4][R4.64] ;  /* 0x0000000404047981 */ /* 0x000f22000c1e1b00 */
[----:B------:R-:W-:-:S04]  /*0150*/  IMAD R11, R0, UR6, R7 ;  /* 0x00000006000b7c24 */ /* 0x000fc8000f8e0207 */
[----:B---3--:R-:W-:Y:S01]  /*0160*/  IMAD.WIDE R8, R11, 0x8, R8 ;  /* 0x000000080b087825 */ /* 0x008fe200078e0208 */
[----:B----4-:R-:W-:-:S07]  /*0170*/  DMUL R6, R2, R4 ;  /* 0x0000000402067228 */ /* 0x010fce0000000000 */
[----:B------:R-:W-:Y:S01]  /*0180*/  STG.E.64 desc[UR4][R8.64], R6 ;  /* 0x0000000608007986 */ /* 0x000fe2000c101b04 */
[----:B------:R-:W-:Y:S05]  /*0190*/  EXIT ;  /* 0x000000000000794d */ /* 0x000fea0003800000 */
.L_x_0:
[----:B------:R-:W-:-:S00]  /*01a0*/  BRA `(.L_x_0) ;  /* 0xfffffffc00fc7947 */ /* 0x000fc0000383ffff */
[----:B------:R-:W-:-:S00]  /*01b0*/  NOP ;  /* 0x0000000000007918 */ /* 0x000fc00000000000 */
        /* <DEDUP_REMOVED lines=12> */
.L_x_58:


//--------------------- .text._Z9comb_opacPdS_S_S_S_S_S_S_S_S_S_S_S_S_S_S_S_S_S_S_S_S_S_S_iii --------------------------
	.section	.text._Z9comb_opacPdS_S_S_S_S_S_S_S_S_S_S_S_S_S_S_S_S_S_S_S_S_S_S_iii,"ax",@progbits
	.align	128
        .global         _Z9comb_opacPdS_S_S_S_S_S_S_S_S_S_S_S_S_S_S_S_S_S_S_S_S_S_S_iii
        .type           _Z9comb_opacPdS_S_S_S_S_S_S_S_S_S_S_S_S_S_S_S_S_S_S_S_S_S_S_iii,@function
        .size           _Z9comb_opacPdS_S_S_S_S_S_S_S_S_S_S_S_S_S_S_S_S_S_S_S_S_S_S_iii,(.L_x_56 - _Z9comb_opacPdS_S_S_S_S_S_S_S_S_S_S_S_S_S_S_S_S_S_S_S_S_S_S_iii)
        .other          _Z9comb_opacPdS_S_S_S_S_S_S_S_S_S_S_S_S_S_S_S_S_S_S_S_S_S_S_iii,@"STO_CUDA_ENTRY STV_DEFAULT"
_Z9comb_opacPdS_S_S_S_S_S_S_S_S_S_S_S_S_S_S_S_S_S_S_S_S_S_S_iii:
.text._Z9comb_opacPdS_S_S_S_S_S_S_S_S_S_S_S_S_S_S_S_S_S_S_S_S_S_S_iii:
[----:B------:R-:W-:Y:S01]  /*0000*/  LDC R1, c[0x0][0x37c] ;  /* 0x0000df00ff017b82 */ /* 0x000fe20000000800 */
[----:B------:R-:W0:Y:S07]  /*0010*/  S2R R3, SR_TID.Y ;  /* 0x0000000000037919 */ /* 0x000e2e0000002200 */
[----:B------:R-:W1:Y:S01]  /*0020*/  LDC R5, c[0x0][0x360] ;  /* 0x0000d800ff057b82 */ /* 0x000e620000000800 */
[----:B------:R-:W2:Y:S01]  /*0030*/  LDCU UR6, c[0x0][0x448] ;  /* 0x00008900ff0677ac */ /* 0x000ea20008000800 */
[----:B------:R-:W1:Y:S06]  /*0040*/  S2R R0, SR_TID.X ;  /* 0x0000000000007919 */ /* 0x000e6c0000002100 */
[----:B------:R-:W0:Y:S08]  /*0050*/  S2UR UR5, SR_CTAID.Y ;  /* 0x00000000000579c3 */ /* 0x000e300000002600 */
[----:B------:R-:W0:Y:S08]  /*0060*/  LDC R2, c[0x0][0x364] ;  /* 0x0000d900ff027b82 */ /* 0x000e300000000800 */
[----:B------:R-:W1:Y:S08]  /*0070*/  S2UR UR4, SR_CTAID.X ;  /* 0x00000000000479c3 */ /* 0x000e700000002500 */
[----:B------:R-:W3:Y:S01]  /*0080*/  LDC.64 R6, c[0x0][0x440] ;  /* 0x00011000ff067b82 */ /* 0x000ee20000000a00 */
[----:B0-----:R-:W-:-:S05]  /*0090*/  IMAD R3, R2, UR5, R3 ;  /* 0x0000000502037c24 */ /* 0x001fca000f8e0203 */
[----:B--2---:R-:W-:Y:S01]  /*00a0*/  ISETP.GE.AND P0, PT, R3, UR6, PT ;  /* 0x0000000603007c0c */ /* 0x004fe2000bf06270 */
[----:B-1----:R-:W-:-:S05]  /*00b0*/  IMAD R0, R5, UR4, R0 ;  /* 0x0000000405007c24 */ /* 0x002fca000f8e0200 */
[----:B---3--:R-:W-:-:S04]  /*00c0*/  ISETP.GE.OR P0, PT, R0, R7, P0 ;  /* 0x000000070000720c */ /* 0x008fc80000706670 */
[----:B------:R-:W-:-:S13]  /*00d0*/  ISETP.LT.OR P0, PT, R6, 0x1, P0 ;  /* 0x000000010600780c */ /* 0x000fda0000701670 */
[----:B------:R-:W-:Y:S05]  /*00e0*/  @P0 EXIT ;  /* 0x000000000000094d */ /* 0x000fea0003800000 */
[----:B------:R-:W0:Y:S01]  /*00f0*/  LDC.64 R56, c[0x0][0x380] ;  /* 0x0000e000ff387b82 */ /* 0x000e220000000a00 */
[----:B------:R-:W-:Y:S01]  /*0100*/  IMAD R5, R3, R7, R0 ;  /* 0x0000000703057224 */ /* 0x000fe200078e0200 */
[----:B------:R-:W1:Y:S01]  /*0110*/  LDCU.64 UR4, c[0x0][0x358] ;  /* 0x00006b00ff0477ac */ /* 0x000e620008000a00 */
[----:B------:R-:W-:Y:S02]  /*0120*/  IMAD.MOV R0, RZ, RZ, -R6 ;  /* 0x000000ffff007224 */ /* 0x000fe400078e0a06 */
[----:B------:R-:W-:-:S03]  /*0130*/  IMAD R4, R5, R6, RZ ;  /* 0x0000000605047224 */ /* 0x000fc600078e02ff */
[----:B------:R-:W2:Y:S08]  /*0140*/  LDC.64 R54, c[0x0][0x438] ;  /* 0x00010e00ff367b82 */ /* 0x000eb00000000a00 */
[----:B------:R-:W3:Y:S08]  /*0150*/  LDC.64 R52, c[0x0][0x388] ;  /* 0x0000e200ff347b82 */ /* 0x000ef00000000a00 */
[----:B------:R-:W4:Y:S01]  /*0160*/  LDC.64 R50, c[0x0][0x390] ;  /* 0x0000e400ff327b82 */ /* 0x000f220000000a00 */
[----:B0-----:R-:W-:-:S07]  /*0170*/  IMAD.WIDE.U32 R56, R3, 0x8, R56 ;  /* 0x0000000803387825 */ /* 0x001fce00078e0038 */
[----:B------:R-:W0:Y:S01]  /*0180*/  LDC.64 R48, c[0x0][0x398] ;  /* 0x0000e600ff307b82 */ /* 0x000e220000000a00 */
[----:B--2---:R-:W-:-:S07]  /*0190*/  IMAD.WIDE.U32 R54, R3, 0x8, R54 ;  /* 0x0000000803367825 */ /* 0x004fce00078e0036 */
[----:B------:R-:W2:Y:S01]  /*01a0*/  LDC.64 R46, c[0x0][0x3a0] ;  /* 0x0000e800ff2e7b82 */ /* 0x000ea20000000a00 */
[----:B---3--:R-:W-:-:S07]  /*01b0*/  IMAD.WIDE.U32 R52, R3, 0x8, R52 ;  /* 0x0000000803347825 */ /* 0x008fce00078e0034 */
[----:B------:R-:W3:Y:S01]  /*01c0*/  LDC.64 R44, c[0x0][0x3a8] ;  /* 0x0000ea00ff2c7b82 */ /* 0x000ee20000000a00 */
[----:B----4-:R-:W-:-:S07]  /*01d0*/  IMAD.WIDE.U32 R50, R3, 0x8, R50 ;  /* 0x0000000803327825 */ /* 0x010fce00078e0032 */
        /* <DEDUP_REMOVED lines=9> */
[----:B0-----:R-:W-:-:S04]  /*0270*/  IMAD.WIDE.U32 R40, R3, 0x8, R40 ;  /* 0x0000000803287825 */ /* 0x001fc800078e0028 */
[----:B--2---:R-:W-:-:S04]  /*0280*/  IMAD.WIDE.U32 R38, R3, 0x8, R38 ;  /* 0x0000000803267825 */ /* 0x004fc800078e0026 */
[----:B---3--:R-:W-:-:S04]  /*0290*/  IMAD.WIDE.U32 R36, R3, 0x8, R36 ;  /* 0x0000000803247825 */ /* 0x008fc800078e0024 */
[----:B-1--4-:R-:W-:-:S07]  /*02a0*/  IMAD.WIDE.U32 R34, R3, 0x8, R34 ;  /* 0x0000000803227825 */ /* 0x012fce00078e0022 */
.L_x_23:
[----:B------:R-:W2:Y:S04]  /*02b0*/  LDG.E.64 R32, desc[UR4][R54.64] ;  /* 0x0000000436207981 */ /* 0x000ea8000c1e1b00 */
[----:B------:R-:W3:Y:S01]  /*02c0*/  LDG.E.64 R62, desc[UR4][R56.64] ;  /* 0x00000004383e7981 */ /* 0x000ee2000c1e1b00 */
[----:B------:R-:W-:Y:S01]  /*02d0*/  IMAD.MOV.U32 R2, RZ, RZ, 0x1 ;  /* 0x00000001ff027424 */ /* 0x000fe200078e00ff */
[----:B------:R-:W-:Y:S01]  /*02e0*/  UMOV UR6, 0x876608ed ;  /* 0x876608ed00067882 */ /* 0x000fe20000000000 */
[----:B------:R-:W-:Y:S01]  /*02f0*/  UMOV UR7, 0x3b421523 ;  /* 0x3b42152300077882 */ /* 0x000fe20000000000 */
[----:B0-----:R-:W0:Y:S01]  /*0300*/  LDC.64 R30, c[0x0][0x430] ;  /* 0x00010c00ff1e7b82 */ /* 0x001e220000000a00 */
[----:B------:R-:W-:Y:S01]  /*0310*/  VIADD R0, R0, 0x1 ;  /* 0x0000000100007836 */ /* 0x000fe20000000000 */
[----:B------:R-:W-:Y:S04]  /*0320*/  BSSY.RECONVERGENT B0, `(.L_x_1) ;  /* 0x000002d000007945 */ /* 0x000fe80003800200 */
[----:B------:R-:W-:-:S02]  /*0330*/  ISETP.NE.AND P1, PT, R0, RZ, PT ;  /* 0x000000ff0000720c */ /* 0x000fc40003f25270 */
[----:B------:R-:W1:Y:S08]  /*0340*/  LDC.64 R28, c[0x0][0x428] ;  /* 0x00010a00ff1c7b82 */ /* 0x000e700000000a00 */
[----:B------:R-:W4:Y:S08]  /*0350*/  LDC.64 R26, c[0x0][0x420] ;  /* 0x00010800ff1a7b82 */ /* 0x000f300000000a00 */
[----:B------:R-:W5:Y:S01]  /*0360*/  LDC.64 R24, c[0x0][0x418] ;  /* 0x00010600ff187b82 */ /* 0x000f620000000a00 */
[----:B0-----:R-:W-:-:S07]  /*0370*/  IMAD.WIDE R30, R4, 0x8, R30 ;  /* 0x00000008041e7825 */ /* 0x001fce00078e021e */
[----:B------:R-:W0:Y:S01]  /*0380*/  LDC.64 R22, c[0x0][0x410] ;  /* 0x00010400ff167b82 */ /* 0x000e220000000a00 */
[----:B-1----:R-:W-:-:S07]  /*0390*/  IMAD.WIDE R28, R4, 0x8, R28 ;  /* 0x00000008041c7825 */ /* 0x002fce00078e021c */
[----:B------:R-:W1:Y:S01]  /*03a0*/  LDC.64 R20, c[0x0][0x408] ;  /* 0x00010200ff147b82 */ /* 0x000e620000000a00 */
[----:B----4-:R-:W-:-:S07]  /*03b0*/  IMAD.WIDE R26, R4, 0x8, R26 ;  /* 0x00000008041a7825 */ /* 0x010fce00078e021a */
[----:B------:R-:W4:Y:S01]  /*03c0*/  LDC.64 R18, c[0x0][0x400] ;  /* 0x00010000ff127b82 */ /* 0x000f220000000a00 */
[----:B-----5:R-:W-:-:S07]  /*03d0*/  IMAD.WIDE R24, R4, 0x8, R24 ;  /* 0x0000000804187825 */ /* 0x020fce00078e0218 */
        /* <DEDUP_REMOVED lines=9> */
[----:B0-----:R-:W-:-:S04]  /*0470*/  IMAD.WIDE R14, R4, 0x8, R14 ;  /* 0x00000008040e7825 */ /* 0x001fc800078e020e */
[----:B-1----:R-:W-:-:S04]  /*0480*/  IMAD.WIDE R12, R4, 0x8, R12 ;  /* 0x00000008040c7825 */ /* 0x002fc800078e020c */
[----:B----4-:R-:W-:-:S04]  /*0490*/  IMAD.WIDE R10, R4, 0x8, R10 ;  /* 0x00000008040a7825 */ /* 0x010fc800078e020a */
[----:B-----5:R-:W-:Y:S01]  /*04a0*/  IMAD.WIDE R68, R4, 0x8, R68 ;  /* 0x0000000804447825 */ /* 0x020fe200078e0244 */
[----:B--2---:R-:W0:Y:S01]  /*04b0*/  MUFU.RCP64H R3, R33 ;  /* 0x0000002100037308 */ /* 0x004e220000001800 */
[----:B---3--:R-:W-:-:S10]  /*04c0*/  DMUL R62, R62, UR6 ;  /* 0x000000063e3e7c28 */ /* 0x008fd40008000000 */
[----:B------:R-:W-:Y:S01]  /*04d0*/  FSETP.GEU.AND P2, PT, |R63|, 6.5827683646048100446e-37, PT ;  /* 0x036000003f00780b */ /* 0x000fe20003f4e200 */
[----:B0-----:R-:W-:-:S08]  /*04e0*/  DFMA R6, -R32, R2, 1 ;  /* 0x3ff000002006742b */ /* 0x001fd00000000102 */
[----:B------:R-:W-:-:S08]  /*04f0*/  DFMA R6, R6, R6, R6 ;  /* 0x000000060606722b */ /* 0x000fd00000000006 */
[----:B------:R-:W-:-:S08]  /*0500*/  DFMA R6, R2, R6, R2 ;  /* 0x000000060206722b */ /* 0x000fd00000000002 */
[----:B------:R-:W-:-:S08]  /*0510*/  DFMA R2, -R32, R6, 1 ;  /* 0x3ff000002002742b */ /* 0x000fd00000000106 */
[----:B------:R-:W-:-:S08]  /*0520*/  DFMA R2, R6, R2, R6 ;  /* 0x000000020602722b */ /* 0x000fd00000000006 */
[----:B------:R-:W-:-:S08]  /*0530*/  DMUL R6, R62, R2 ;  /* 0x000000023e067228 */ /* 0x000fd00000000000 */
[----:B------:R-:W-:-:S08]  /*0540*/  DFMA R8, -R32, R6, R62 ;  /* 0x000000062008722b */ /* 0x000fd0000000013e */
[----:B------:R-:W-:-:S10]  /*0550*/  DFMA R2, R2, R8, R6 ;  /* 0x000000080202722b */ /* 0x000fd40000000006 */
[----:B------:R-:W-:-:S05]  /*0560*/  FFMA R5, RZ, R33, R3 ;  /* 0x00000021ff057223 */ /* 0x000fca0000000003 */
[----:B------:R-:W-:-:S13]  /*0570*/  FSETP.GT.AND P0, PT, |R5|, 1.469367938527859385e-39, PT ;  /* 0x001000000500780b */ /* 0x000fda0003f04200 */
[----:B------:R-:W-:Y:S05]  /*0580*/  @P0 BRA P2, `(.L_x_2) ;  /* 0x0000000000180947 */ /* 0x000fea0001000000 */
[----:B------:R-:W-:Y:S01]  /*0590*/  MOV R60, R32 ;  /* 0x00000020003c7202 */ /* 0x000fe20000000f00 */
[----:B------:R-:W-:Y:S01]  /*05a0*/  IMAD.MOV.U32 R61, RZ, RZ, R33 ;  /* 0x000000ffff3d7224 */ /* 0x000fe200078e0021 */
[----:B------:R-:W-:-:S07]  /*05b0*/  MOV R6, 0x5d0 ;  /* 0x000005d000067802 */ /* 0x000fce0000000f00 */
[----:B------:R-:W-:Y:S05]  /*05c0*/  CALL.REL.NOINC `($__internal_0_$__cuda_sm20_div_rn_f64_full) ;  /* 0x0000001000787944 */ /* 0x000fea0003c00000 */
[----:B------:R-:W-:Y:S02]  /*05d0*/  IMAD.MOV.U32 R2, RZ, RZ, R8 ;  /* 0x000000ffff027224 */ /* 0x000fe400078e0008 */
[----:B------:R-:W-:-:S07]  /*05e0*/  IMAD.MOV.U32 R3, RZ, RZ, R5 ;  /* 0x000000ffff037224 */ /* 0x000fce00078e0005 */
.L_x_2:
[----:B------:R-:W-:Y:S05]  /*05f0*/  BSYNC.RECONVERGENT B0 ;  /* 0x0000000000007941 */ /* 0x000fea0003800200 */
.L_x_1:
[----:B------:R-:W2:Y:S04]  /*0600*/  LDG.E.64 R6, desc[UR4][R52.64] ;  /* 0x0000000434067981 */ /* 0x000ea8000c1e1b00 */
[----:B------:R-:W5:Y:S01]  /*0610*/  LDG.E.64 R68, desc[UR4][R68.64] ;  /* 0x0000000444447981 */ /* 0x000f62000c1e1b00 */
[----:B------:R-:W0:Y:S01]  /*0620*/  MUFU.RCP64H R9, R33 ;  /* 0x0000002100097308 */ /* 0x000e220000001800 */
[----:B------:R-:W-:Y:S01]  /*0630*/  MOV R8, 0x1 ;  /* 0x0000000100087802 */ /* 0x000fe20000000f00 */
[----:B------:R-:W-:Y:S01]  /*0640*/  UMOV UR6, 0xe51980ce ;  /* 0xe51980ce00067882 */ /* 0x000fe20000000000 */
[----:B------:R-:W-:Y:S01]  /*0650*/  UMOV UR7, 0x3b561650 ;  /* 0x3b56165000077882 */ /* 0x000fe20000000000 */
[----:B------:R-:W-:Y:S03]  /*0660*/  BSSY.RECONVERGENT B0, `(.L_x_3) ;  /* 0x0000014000007945 */ /* 0x000fe60003800200 */
[----:B0-----:R-:W-:-:S08]  /*0670*/  DFMA R58, -R32, R8, 1 ;  /* 0x3ff00000203a742b */ /* 0x001fd00000000108 */
[----:B------:R-:W-:-:S08]  /*0680*/  DFMA R58, R58, R58, R58 ;  /* 0x0000003a3a3a722b */ /* 0x000fd0000000003a */
[----:B------:R-:W-:-:S08]  /*0690*/  DFMA R58, R8, R58, R8 ;  /* 0x0000003a083a722b */ /* 0x000fd00000000008 */
[----:B------:R-:W-:-:S08]  /*06a0*/  DFMA R8, -R32, R58, 1 ;  /* 0x3ff000002008742b */ /* 0x000fd0000000013a */
[----:B------:R-:W-:Y:S02]  /*06b0*/  DFMA R58, R58, R8, R58 ;  /* 0x000000083a3a722b */ /* 0x000fe4000000003a */
[----:B--2---:R-:W-:-:S08]  /*06c0*/  DMUL R62, R6, UR6 ;  /* 0x00000006063e7c28 */ /* 0x004fd00008000000 */
[----:B------:R-:W-:Y:S02]  /*06d0*/  DMUL R6, R58, R62 ;  /* 0x0000003e3a067228 */ /* 0x000fe40000000000 */
[----:B------:R-:W-:-:S06]  /*06e0*/  FSETP.GEU.AND P2, PT, |R63|, 6.5827683646048100446e-37, PT ;  /* 0x036000003f00780b */ /* 0x000fcc0003f4e200 */
[----:B------:R-:W-:-:S08]  /*06f0*/  DFMA R8, -R32, R6, R62 ;  /* 0x000000062008722b */ /* 0x000fd0000000013e */
[----:B------:R-:W-:-:S10]  /*0700*/  DFMA R6, R58, R8, R6 ;  /* 0x000000083a06722b */ /* 0x000fd40000000006 */
[----:B------:R-:W-:-:S05]  /*0710*/  FFMA R5, RZ, R33, R7 ;  /* 0x00000021ff057223 */ /* 0x000fca0000000007 */
[----:B------:R-:W-:-:S13]  /*0720*/  FSETP.GT.AND P0, PT, |R5|, 1.469367938527859385e-39, PT ;  /* 0x001000000500780b */ /* 0x000fda0003f04200 */
[----:B------:R-:W-:Y:S05]  /*0730*/  @P0 BRA P2, `(.L_x_4) ;  /* 0x0000000000180947 */ /* 0x000fea0001000000 */
[----:B------:R-:W-:Y:S01]  /*0740*/  IMAD.MOV.U32 R60, RZ, RZ, R32 ;  /* 0x000000ffff3c7224 */ /* 0x000fe200078e0020 */
[----:B------:R-:W-:Y:S01]  /*0750*/  MOV R6, 0x780 ;  /* 0x0000078000067802 */ /* 0x000fe20000000f00 */
[----:B------:R-:W-:-:S07]  /*0760*/  IMAD.MOV.U32 R61, RZ, RZ, R33 ;  /* 0x000000ffff3d7224 */ /* 0x000fce00078e0021 */
[----:B-----5:R-:W-:Y:S05]  /*0770*/  CALL.REL.NOINC `($__internal_0_$__cuda_sm20_div_rn_f64_full) ;  /* 0x00000010000c7944 */ /* 0x020fea0003c00000 */
[----:B------:R-:W-:Y:S01]  /*0780*/  IMAD.MOV.U32 R6, RZ, RZ, R8 ;  /* 0x000000ffff067224 */ /* 0x000fe200078e0008 */
[----:B------:R-:W-:-:S07]  /*0790*/  MOV R7, R5 ;  /* 0x0000000500077202 */ /* 0x000fce0000000f00 */
.L_x_4:
[----:B------:R-:W-:Y:S05]  /*07a0*/  BSYNC.RECONVERGENT B0 ;  /* 0x0000000000007941 */ /* 0x000fea0003800200 */
.L_x_3:
[----:B------:R-:W2:Y:S04]  /*07b0*/  LDG.E.64 R62, desc[UR4][R50.64] ;  /* 0x00000004323e7981 */ /* 0x000ea8000c1e1b00 */
[----:B------:R-:W3:Y:S01]  /*07c0*/  LDG.E.64 R10, desc[UR4][R10.64] ;  /* 0x000000040a0a7981 */ /* 0x000ee2000c1e1b00 */
[----:B------:R-:W0:Y:S01]  /*07d0*/  MUFU.RCP64H R9, R33 ;  /* 0x0000002100097308 */ /* 0x000e220000001800 */
[----:B------:R-:W-:Y:S01]  /*07e0*/  IMAD.MOV.U32 R8, RZ, RZ, 0x1 ;  /* 0x00000001ff087424 */ /* 0x000fe200078e00ff */
        /* <DEDUP_REMOVED lines=8> */
[----:B--2---:R-:W-:Y:S02]  /*0870*/  DMUL R62, R62, UR6 ;  /* 0x000000063e3e7c28 */ /* 0x004fe40008000000 */
[----:B---3--:R-:W-:-:S06]  /*0880*/  DMUL R10, R10, R6 ;  /* 0x000000060a0a7228 */ /* 0x008fcc0000000000 */
[----:B------:R-:W-:Y:S02]  /*0890*/  DMUL R8, R60, R62 ;  /* 0x0000003e3c087228 */ /* 0x000fe40000000000 */
[----:B------:R-:W-:Y:S01]  /*08a0*/  FSETP.GEU.AND P2, PT, |R63|, 6.5827683646048100446e-37, PT ;  /* 0x036000003f00780b */ /* 0x000fe20003f4e200 */
[----:B-----5:R-:W-:-:S05]  /*08b0*/  DFMA R68, R68, R2, R10 ;  /* 0x000000024444722b */ /* 0x020fca000000000a */
        /* <DEDUP_REMOVED lines=8> */
[----:B------:R-:W-:Y:S05]  /*0940*/  CALL.REL.NOINC `($__internal_0_$__cuda_sm20_div_rn_f64_full) ;  /* 0x0000000c00987944 */ /* 0x000fea0003c00000 */
[----:B------:R-:W-:-:S07]  /*0950*/  MOV R9, R5 ;  /* 0x0000000500097202 */ /* 0x000fce0000000f00 */
.L_x_6:
[----:B------:R-:W-:Y:S05]  /*0960*/  BSYNC.RECONVERGENT B0 ;  /* 0x0000000000007941 */ /* 0x000fea0003800200 */
.L_x_5:
        /* <DEDUP_REMOVED lines=13> */
[----:B---3--:R-:W-:-:S06]  /*0a40*/  DFMA R68, R12, R8, R68 ;  /* 0x000000080c44722b */ /* 0x008fcc0000000044 */
        /* <DEDUP_REMOVED lines=11> */
[----:B------:R-:W-:Y:S01]  /*0b00*/  MOV R2, R8 ;  /* 0x0000000800027202 */ /* 0x000fe20000000f00 */
[----:B------:R-:W-:-:S07]  /*0b10*/  IMAD.MOV.U32 R3, RZ, RZ, R5 ;  /* 0x000000ffff037224 */ /* 0x000fce00078e0005 */
.L_x_8:
[----:B------:R-:W-:Y:S05]  /*0b20*/  BSYNC.RECONVERGENT B0 ;  /* 0x0000000000007941 */ /* 0x000fea0003800200 */
.L_x_7:
        /* <DEDUP_REMOVED lines=22> */
[----:B------:R-:W-:Y:S02]  /*0c90*/  MOV R61, R33 ;  /* 0x00000021003d7202 */ /* 0x000fe40000000f00 */
[----:B------:R-:W-:-:S07]  /*0ca0*/  MOV R6, 0xcc0 ;  /* 0x00000cc000067802 */ /* 0x000fce0000000f00 */
[----:B------:R-:W-:Y:S05]  /*0cb0*/  CALL.REL.NOINC `($__internal_0_$__cuda_sm20_div_rn_f64_full) ;  /* 0x0000000800bc7944 */ /* 0x000fea0003c00000 */
[----:B------:R-:W-:-:S07]  /*0cc0*/  IMAD.MOV.U32 R9, RZ, RZ, R5 ;  /* 0x000000ffff097224 */ /* 0x000fce00078e0005 */
.L_x_10:
[----:B------:R-:W-:Y:S05]  /*0cd0*/  BSYNC.RECONVERGENT B0 ;  /* 0x0000000000007941 */ /* 0x000fea0003800200 */
.L_x_9:
        /* <DEDUP_REMOVED lines=25> */
[----:B------:R-:W-:Y:S02]  /*0e70*/  IMAD.MOV.U32 R2, RZ, RZ, R8 ;  /* 0x000000ffff027224 */ /* 0x000fe400078e0008 */
[----:B------:R-:W-:-:S07]  /*0e80*/  IMAD.MOV.U32 R3, RZ, RZ, R5 ;  /* 0x000000ffff037224 */ /* 0x000fce00078e0005 */
.L_x_12:
[----:B------:R-:W-:Y:S05]  /*0e90*/  BSYNC.RECONVERGENT B0 ;  /* 0x0000000000007941 */ /* 0x000fea0003800200 */
.L_x_11:
        /* <DEDUP_REMOVED lines=25> */
[----:B------:R-:W-:-:S07]  /*1030*/  IMAD.MOV.U32 R9, RZ, RZ, R5 ;  /* 0x000000ffff097224 */ /* 0x000fce00078e0005 */
.L_x_14:
[----:B------:R-:W-:Y:S05]  /*1040*/  BSYNC.RECONVERGENT B0 ;  /* 0x0000000000007941 */ /* 0x000fea0003800200 */
.L_x_13:
        /* <DEDUP_REMOVED lines=25> */
[----:B------:R-:W-:Y:S01]  /*11e0*/  IMAD.MOV.U32 R2, RZ, RZ, R8 ;  /* 0x000000ffff027224 */ /* 0x000fe200078e0008 */
[----:B------:R-:W-:-:S07]  /*11f0*/  MOV R3, R5 ;  /* 0x0000000500037202 */ /* 0x000fce0000000f00 */
.L_x_16:
[----:B------:R-:W-:Y:S05]  /*1200*/  BSYNC.RECONVERGENT B0 ;  /* 0x0000000000007941 */ /* 0x000fea0003800200 */
.L_x_15:
        /* <DEDUP_REMOVED lines=26> */
.L_x_18:
[----:B------:R-:W-:Y:S05]  /*13b0*/  BSYNC.RECONVERGENT B0 ;  /* 0x0000000000007941 */ /* 0x000fea0003800200 */
.L_x_17:
        /* <DEDUP_REMOVED lines=12> */
[----:B--2---:R-:W-:Y:S02]  /*1480*/  DMUL R6, R2, R2 ;  /* 0x0000000202067228 */ /* 0x004fe40000000000 */
[----:B---3--:R-:W-:-:S06]  /*1490*/  DFMA R68, R24, R8, R68 ;  /* 0x000000081844722b */ /* 0x008fcc0000000044 */
[----:B------:R-:W-:-:S08]  /*14a0*/  DMUL R62, R6, UR6 ;  /* 0x00000006063e7c28 */ /* 0x000fd00008000000 */
        /* <DEDUP_REMOVED lines=13> */
.L_x_20:
[----:B------:R-:W-:Y:S05]  /*1580*/  BSYNC.RECONVERGENT B0 ;  /* 0x0000000000007941 */ /* 0x000fea0003800200 */
.L_x_19:
        /* <DEDUP_REMOVED lines=9> */
[----:B------:R-:W-:Y:S02]  /*1620*/  DFMA R12, R10, R12, R10 ;  /* 0x0000000c0a0c722b */ /* 0x000fe4000000000a */
[----:B--2---:R-:W-:-:S06]  /*1630*/  DMUL R8, R2, R8 ;  /* 0x0000000802087228 */ /* 0x004fcc0000000000 */
[----:B------:R-:W-:Y:S02]  /*1640*/  DFMA R2, -R32, R12, 1 ;  /* 0x3ff000002002742b */ /* 0x000fe4000000010c */
[----:B---3--:R-:W-:Y:S02]  /*1650*/  DFMA R68, R26, R6, R68 ;  /* 0x000000061a44722b */ /* 0x008fe40000000044 */
[----:B------:R-:W-:-:S04]  /*1660*/  DMUL R62, R8, UR6 ;  /* 0x00000006083e7c28 */ /* 0x000fc80008000000 */
[----:B------:R-:W-:-:S08]  /*1670*/  DFMA R12, R12, R2, R12 ;  /* 0x000000020c0c722b */ /* 0x000fd0000000000c */
[----:B------:R-:W-:Y:S01]  /*1680*/  DMUL R8, R12, R62 ;  /* 0x0000003e0c087228 */ /* 0x000fe20000000000 */
[----:B------:R-:W-:-:S07]  /*1690*/  FSETP.GEU.AND P2, PT, |R63|, 6.5827683646048100446e-37, PT ;  /* 0x036000003f00780b */ /* 0x000fce0003f4e200 */
        /* <DEDUP_REMOVED lines=10> */
.L_x_22:
[----:B------:R-:W-:Y:S05]  /*1740*/  BSYNC.RECONVERGENT B0 ;  /* 0x0000000000007941 */ /* 0x000fea0003800200 */
.L_x_21:
[----:B------:R-:W2:Y:S01]  /*1750*/  LDG.E.64 R28, desc[UR4][R28.64] ;  /* 0x000000041c1c7981 */ /* 0x000ea2000c1e1b00 */
[----:B------:R-:W-:Y:S01]  /*1760*/  VIADD R4, R4, 0x1 ;  /* 0x0000000104047836 */ /* 0x000fe20000000000 */
[----:B--2---:R-:W-:-:S07]  /*1770*/  DFMA R68, R28, R8, R68 ;  /* 0x000000081c44722b */ /* 0x004fce0000000044 */
[----:B------:R0:W-:Y:S01]  /*1780*/  STG.E.64 desc[UR4][R30.64], R68 ;  /* 0x000000441e007986 */ /* 0x0001e2000c101b04 */
[----:B------:R-:W-:Y:S05]  /*1790*/  @P1 BRA `(.L_x_23) ;  /* 0xffffffe800c41947 */ /* 0x000fea000383ffff */
[----:B------:R-:W-:Y:S05]  /*17a0*/  EXIT ;  /* 0x000000000000794d */ /* 0x000fea0003800000 */
        .weak           $__internal_0_$__cuda_sm20_div_rn_f64_full
        .type           $__internal_0_$__cuda_sm20_div_rn_f64_full,@function
        .size           $__internal_0_$__cuda_sm20_div_rn_f64_full,(.L_x_56 - $__internal_0_$__cuda_sm20_div_rn_f64_full)
$__internal_0_$__cuda_sm20_div_rn_f64_full:
[C---:B------:R-:W-:Y:S01]  /*17b0*/  FSETP.GEU.AND P0, PT, |R61|.reuse, 1.469367938527859385e-39, PT ;  /* 0x001000003d00780b */ /* 0x040fe20003f0e200 */
[----:B------:R-:W-:Y:S01]  /*17c0*/  IMAD.MOV.U32 R70, RZ, RZ, 0x1 ;  /* 0x00000001ff467424 */ /* 0x000fe200078e00ff */
[----:B------:R-:W-:Y:S01]  /*17d0*/  LOP3.LUT R58, R61, 0x800fffff, RZ, 0xc0, !PT ;  /* 0x800fffff3d3a7812 */ /* 0x000fe200078ec0ff */
[----:B------:R-:W-:Y:S01]  /*17e0*/  IMAD.MOV.U32 R7, RZ, RZ, 0x1ca00000 ;  /* 0x1ca00000ff077424 */ /* 0x000fe200078e00ff */
[C---:B------:R-:W-:Y:S01]  /*17f0*/  FSETP.GEU.AND P3, PT, |R63|.reuse, 1.469367938527859385e-39, PT ;  /* 0x001000003f00780b */ /* 0x040fe20003f6e200 */
[----:B------:R-:W-:Y:S01]  /*1800*/  BSSY.RECONVERGENT B1, `(.L_x_24) ;  /* 0x0000057000017945 */ /* 0x000fe20003800200 */
[----:B------:R-:W-:Y:S02]  /*1810*/  LOP3.LUT R59, R58, 0x3ff00000, RZ, 0xfc, !PT ;  /* 0x3ff000003a3b7812 */ /* 0x000fe400078efcff */
[----:B------:R-:W-:Y:S02]  /*1820*/  MOV R58, R60 ;  /* 0x0000003c003a7202 */ /* 0x000fe40000000f00 */
[----:B------:R-:W-:-:S02]  /*1830*/  LOP3.LUT R5, R63, 0x7ff00000, RZ, 0xc0, !PT ;  /* 0x7ff000003f057812 */ /* 0x000fc400078ec0ff */
[----:B------:R-:W-:Y:S01]  /*1840*/  LOP3.LUT R9, R61, 0x7ff00000, RZ, 0xc0, !PT ;  /* 0x7ff000003d097812 */ /* 0x000fe200078ec0ff */
[----:B------:R-:W-:-:S03]  /*1850*/  @!P0 DMUL R58, R60, 8.98846567431157953865e+307 ;  /* 0x7fe000003c3a8828 */ /* 0x000fc60000000000 */
[----:B------:R-:W-:Y:S01]  /*1860*/  ISETP.GE.U32.AND P2, PT, R5, R9, PT ;  /* 0x000000090500720c */ /* 0x000fe20003f46070 */
[----:B------:R-:W-:Y:S01]  /*1870*/  @!P3 IMAD.MOV.U32 R66, RZ, RZ, RZ ;  /* 0x000000ffff42b224 */ /* 0x000fe200078e00ff */
[----:B------:R-:W-:Y:S01]  /*1880*/  @!P3 LOP3.LUT R8, R61, 0x7ff00000, RZ, 0xc0, !PT ;  /* 0x7ff000003d08b812 */ /* 0x000fe200078ec0ff */
[----:B------:R-:W0:Y:S03]  /*1890*/  MUFU.RCP64H R71, R59 ;  /* 0x0000003b00477308 */ /* 0x000e260000001800 */
[----:B------:R-:W-:Y:S02]  /*18a0*/  @!P3 ISETP.GE.U32.AND P4, PT, R5, R8, PT ;  /* 0x000000080500b20c */ /* 0x000fe40003f86070 */
[----:B------:R-:W-:Y:S02]  /*18b0*/  @!P0 LOP3.LUT R9, R59, 0x7ff00000, RZ, 0xc0, !PT ;  /* 0x7ff000003b098812 */ /* 0x000fe400078ec0ff */
[----:B------:R-:W-:-:S04]  /*18c0*/  @!P3 SEL R67, R7, 0x63400000, !P4 ;  /* 0x634000000743b807 */ /* 0x000fc80006000000 */
[----:B------:R-:W-:-:S04]  /*18d0*/  @!P3 LOP3.LUT R8, R67, 0x80000000, R63, 0xf8, !PT ;  /* 0x800000004308b812 */ /* 0x000fc800078ef83f */
[----:B------:R-:W-:Y:S01]  /*18e0*/  @!P3 LOP3.LUT R67, R8, 0x100000, RZ, 0xfc, !PT ;  /* 0x001000000843b812 */ /* 0x000fe200078efcff */
[----:B------:R-:W-:Y:S01]  /*18f0*/  IMAD.MOV.U32 R8, RZ, RZ, R5 ;  /* 0x000000ffff087224 */ /* 0x000fe200078e0005 */
[----:B0-----:R-:W-:-:S08]  /*1900*/  DFMA R64, R70, -R58, 1 ;  /* 0x3ff000004640742b */ /* 0x001fd0000000083a */
[----:B------:R-:W-:-:S08]  /*1910*/  DFMA R64, R64, R64, R64 ;  /* 0x000000404040722b */ /* 0x000fd00000000040 */
[----:B------:R-:W-:Y:S01]  /*1920*/  DFMA R70, R70, R64, R70 ;  /* 0x000000404646722b */ /* 0x000fe20000000046 */
[----:B------:R-:W-:Y:S02]  /*1930*/  SEL R65, R7, 0x63400000, !P2 ;  /* 0x6340000007417807 */ /* 0x000fe40005000000 */
[----:B------:R-:W-:Y:S02]  /*1940*/  MOV R64, R62 ;  /* 0x0000003e00407202 */ /* 0x000fe40000000f00 */
[----:B------:R-:W-:-:S03]  /*1950*/  LOP3.LUT R65, R65, 0x800fffff, R63, 0xf8, !PT ;  /* 0x800fffff41417812 */ /* 0x000fc600078ef83f */
[----:B------:R-:W-:-:S03]  /*1960*/  DFMA R72, R70, -R58, 1 ;  /* 0x3ff000004648742b */ /* 0x000fc6000000083a */
[----:B------:R-:W-:-:S05]  /*1970*/  @!P3 DFMA R64, R64, 2, -R66 ;  /* 0x400000004040b82b */ /* 0x000fca0000000842 */
[----:B------:R-:W-:-:S05]  /*1980*/  DFMA R72, R70, R72, R70 ;  /* 0x000000484648722b */ /* 0x000fca0000000046 */
[----:B------:R-:W-:-:S03]  /*1990*/  @!P3 LOP3.LUT R8, R65, 0x7ff00000, RZ, 0xc0, !PT ;  /* 0x7ff000004108b812 */ /* 0x000fc600078ec0ff */
[----:B------:R-:W-:-:S08]  /*19a0*/  DMUL R70, R72, R64 ;  /* 0x0000004048467228 */ /* 0x000fd00000000000 */
[----:B------:R-:W-:-:S08]  /*19b0*/  DFMA R66, R70, -R58, R64 ;  /* 0x8000003a4642722b */ /* 0x000fd00000000040 */
[----:B------:R-:W-:Y:S01]  /*19c0*/  DFMA R66, R72, R66, R70 ;  /* 0x000000424842722b */ /* 0x000fe20000000046 */
[----:B------:R-:W-:-:S04]  /*19d0*/  IADD3 R70, PT, PT, R8, -0x1, RZ ;  /* 0xffffffff08467810 */ /* 0x000fc80007ffe0ff */
[----:B------:R-:W-:Y:S01]  /*19e0*/  ISETP.GT.U32.AND P0, PT, R70, 0x7feffffe, PT ;  /* 0x7feffffe4600780c */ /* 0x000fe20003f04070 */
[----:B------:R-:W-:-:S05]  /*19f0*/  VIADD R70, R9, 0xffffffff ;  /* 0xffffffff09467836 */ /* 0x000fca0000000000 */
[----:B------:R-:W-:-:S13]  /*1a00*/  ISETP.GT.U32.OR P0, PT, R70, 0x7feffffe, P0 ;  /* 0x7feffffe4600780c */ /* 0x000fda0000704470 */
[----:B------:R-:W-:Y:S05]  /*1a10*/  @P0 BRA `(.L_x_25) ;  /* 0x0000000000740947 */ /* 0x000fea0003800000 */
[----:B------:R-:W-:Y:S01]  /*1a20*/  LOP3.LUT R8, R61, 0x7ff00000, RZ, 0xc0, !PT ;  /* 0x7ff000003d087812 */ /* 0x000fe200078ec0ff */
[----:B------:R-:W-:-:S03]  /*1a30*/  IMAD.MOV.U32 R62, RZ, RZ, RZ ;  /* 0x000000ffff3e7224 */ /* 0x000fc600078e00ff */
[CC--:B------:R-:W-:Y:S02]  /*1a40*/  VIADDMNMX R9, R5.reuse, -R8.reuse, 0xb9600000, !PT ;  /* 0xb960000005097446 */ /* 0x0c0fe40007800908 */
[----:B------:R-:W-:Y:S02]  /*1a50*/  ISETP.GE.U32.AND P0, PT, R5, R8, PT ;  /* 0x000000080500720c */ /* 0x000fe40003f06070 */
[----:B------:R-:W-:Y:S02]  /*1a60*/  VIMNMX R9, PT, PT, R9, 0x46a00000, PT ;  /* 0x46a0000009097848 */ /* 0x000fe40003fe0100 */
[----:B------:R-:W-:-:S05]  /*1a70*/  SEL R8, R7, 0x63400000, !P0 ;  /* 0x6340000007087807 */ /* 0x000fca0004000000 */
[----:B------:R-:W-:-:S05]  /*1a80*/  IMAD.IADD R8, R9, 0x1, -R8 ;  /* 0x0000000109087824 */ /* 0x000fca00078e0a08 */
[----:B------:R-:W-:-:S06]  /*1a90*/  IADD3 R63, PT, PT, R8, 0x7fe00000, RZ ;  /* 0x7fe00000083f7810 */ /* 0x000fcc0007ffe0ff */
[----:B------:R-:W-:-:S10]  /*1aa0*/  DMUL R70, R66, R62 ;  /* 0x0000003e42467228 */ /* 0x000fd40000000000 */
[----:B------:R-:W-:-:S13]  /*1ab0*/  FSETP.GTU.AND P0, PT, |R71|, 1.469367938527859385e-39, PT ;  /* 0x001000004700780b */ /* 0x000fda0003f0c200 */
[----:B------:R-:W-:Y:S05]  /*1ac0*/  @P0 BRA `(.L_x_26) ;  /* 0x0000000000a80947 */ /* 0x000fea0003800000 */
[----:B------:R-:W-:Y:S01]  /*1ad0*/  DFMA R58, R66, -R58, R64 ;  /* 0x8000003a423a722b */ /* 0x000fe20000000040 */
[----:B------:R-:W-:-:S09]  /*1ae0*/  IMAD.MOV.U32 R62, RZ, RZ, RZ ;  /* 0x000000ffff3e7224 */ /* 0x000fd200078e00ff */
[C---:B------:R-:W-:Y:S02]  /*1af0*/  FSETP.NEU.AND P0, PT, R59.reuse, RZ, PT ;  /* 0x000000ff3b00720b */ /* 0x040fe40003f0d000 */
[----:B------:R-:W-:-:S04]  /*1b00*/  LOP3.LUT R60, R59, 0x80000000, R61, 0x48, !PT ;  /* 0x800000003b3c7812 */ /* 0x000fc800078e483d */
[----:B------:R-:W-:-:S07]  /*1b10*/  LOP3.LUT R63, R60, R63, RZ, 0xfc, !PT ;  /* 0x0000003f3c3f7212 */ /* 0x000fce00078efcff */
[----:B------:R-:W-:Y:S05]  /*1b20*/  @!P0 BRA `(.L_x_26) ;  /* 0x0000000000908947 */ /* 0x000fea0003800000 */
[C---:B------:R-:W-:Y:S01]  /*1b30*/  IADD3 R59, PT, PT, -R8.reuse, RZ, RZ ;  /* 0x000000ff083b7210 */ /* 0x040fe20007ffe1ff */
[----:B------:R-:W-:Y:S01]  /*1b40*/  IMAD.MOV.U32 R58, RZ, RZ, RZ ;  /* 0x000000ffff3a7224 */ /* 0x000fe200078e00ff */
[----:B------:R-:W-:-:S05]  /*1b50*/  IADD3 R8, PT, PT, -R8, -0x43300000, RZ ;  /* 0xbcd0000008087810 */ /* 0x000fca0007ffe1ff */
[----:B------:R-:W-:Y:S02]  /*1b60*/  DFMA R58, R70, -R58, R66 ;  /* 0x8000003a463a722b */ /* 0x000fe40000000042 */
[----:B------:R-:W-:-:S08]  /*1b70*/  DMUL.RP R66, R66, R62 ;  /* 0x0000003e42427228 */ /* 0x000fd00000008000 */
[----:B------:R-:W-:Y:S02]  /*1b80*/  FSETP.NEU.AND P0, PT, |R59|, R8, PT ;  /* 0x000000083b00720b */ /* 0x000fe40003f0d200 */
[----:B------:R-:W-:Y:S02]  /*1b90*/  LOP3.LUT R60, R67, R60, RZ, 0x3c, !PT ;  /* 0x0000003c433c7212 */ /* 0x000fe400078e3cff */
[----:B------:R-:W-:Y:S02]  /*1ba0*/  FSEL R8, R66, R70, !P0 ;  /* 0x0000004642087208 */ /* 0x000fe40004000000 */
[----:B------:R-:W-:-:S03]  /*1bb0*/  FSEL R9, R60, R71, !P0 ;  /* 0x000000473c097208 */ /* 0x000fc60004000000 */
[----:B------:R-:W-:Y:S01]  /*1bc0*/  IMAD.MOV.U32 R70, RZ, RZ, R8 ;  /* 0x000000ffff467224 */ /* 0x000fe200078e0008 */
[----:B------:R-:W-:Y:S01]  /*1bd0*/  MOV R71, R9 ;  /* 0x0000000900477202 */ /* 0x000fe20000000f00 */
[----:B------:R-:W-:Y:S06]  /*1be0*/  BRA `(.L_x_26) ;  /* 0x0000000000607947 */ /* 0x000fec0003800000 */
.L_x_25:
[----:B------:R-:W-:-:S14]  /*1bf0*/  DSETP.NAN.AND P0, PT, R62, R62, PT ;  /* 0x0000003e3e00722a */ /* 0x000fdc0003f08000 */
[----:B------:R-:W-:Y:S05]  /*1c00*/  @P0 BRA `(.L_x_27) ;  /* 0x00000000004c0947 */ /* 0x000fea0003800000 */
[----:B------:R-:W-:-:S14]  /*1c10*/  DSETP.NAN.AND P0, PT, R60, R60, PT ;  /* 0x0000003c3c00722a */ /* 0x000fdc0003f08000 */
[----:B------:R-:W-:Y:S05]  /*1c20*/  @P0 BRA `(.L_x_28) ;  /* 0x0000000000340947 */ /* 0x000fea0003800000 */
[----:B------:R-:W-:Y:S01]  /*1c30*/  ISETP.NE.AND P0, PT, R8, R9, PT ;  /* 0x000000090800720c */ /* 0x000fe20003f05270 */
[----:B------:R-:W-:Y:S02]  /*1c40*/  IMAD.MOV.U32 R70, RZ, RZ, 0x0 ;  /* 0x00000000ff467424 */ /* 0x000fe400078e00ff */
[----:B------:R-:W-:-:S10]  /*1c50*/  IMAD.MOV.U32 R71, RZ, RZ, -0x80000 ;  /* 0xfff80000ff477424 */ /* 0x000fd400078e00ff */
[----:B------:R-:W-:Y:S05]  /*1c60*/  @!P0 BRA `(.L_x_26) ;  /* 0x0000000000408947 */ /* 0x000fea0003800000 */
[----:B------:R-:W-:Y:S02]  /*1c70*/  ISETP.NE.AND P0, PT, R8, 0x7ff00000, PT ;  /* 0x7ff000000800780c */ /* 0x000fe40003f05270 */
[----:B------:R-:W-:Y:S02]  /*1c80*/  LOP3.LUT R61, R63, 0x80000000, R61, 0x48, !PT ;  /* 0x800000003f3d7812 */ /* 0x000fe400078e483d */
[----:B------:R-:W-:-:S13]  /*1c90*/  ISETP.EQ.OR P0, PT, R9, RZ, !P0 ;  /* 0x000000ff0900720c */ /* 0x000fda0004702670 */
[----:B------:R-:W-:Y:S01]  /*1ca0*/  @P0 LOP3.LUT R5, R61, 0x7ff00000, RZ, 0xfc, !PT ;  /* 0x7ff000003d050812 */ /* 0x000fe200078efcff */
[----:B------:R-:W-:Y:S01]  /*1cb0*/  @!P0 IMAD.MOV.U32 R71, RZ, RZ, R61 ;  /* 0x000000ffff478224 */ /* 0x000fe200078e003d */
[----:B------:R-:W-:Y:S01]  /*1cc0*/  @!P0 MOV R70, RZ ;  /* 0x000000ff00468202 */ /* 0x000fe20000000f00 */
[----:B------:R-:W-:Y:S01]  /*1cd0*/  @P0 IMAD.MOV.U32 R70, RZ, RZ, RZ ;  /* 0x000000ffff460224 */ /* 0x000fe200078e00ff */
[----:B------:R-:W-:Y:S01]  /*1ce0*/  @P0 MOV R71, R5 ;  /* 0x0000000500470202 */ /* 0x000fe20000000f00 */
[----:B------:R-:W-:Y:S06]  /*1cf0*/  BRA `(.L_x_26) ;  /* 0x00000000001c7947 */ /* 0x000fec0003800000 */
.L_x_28:
[----:B------:R-:W-:Y:S01]  /*1d00*/  LOP3.LUT R5, R61, 0x80000, RZ, 0xfc, !PT ;  /* 0x000800003d057812 */ /* 0x000fe200078efcff */
[----:B------:R-:W-:-:S04]  /*1d10*/  IMAD.MOV.U32 R70, RZ, RZ, R60 ;  /* 0x000000ffff467224 */ /* 0x000fc800078e003c */
[----:B------:R-:W-:Y:S01]  /*1d20*/  IMAD.MOV.U32 R71, RZ, RZ, R5 ;  /* 0x000000ffff477224 */ /* 0x000fe200078e0005 */
[----:B------:R-:W-:Y:S06]  /*1d30*/  BRA `(.L_x_26) ;  /* 0x00000000000c7947 */ /* 0x000fec0003800000 */
.L_x_27:
[----:B------:R-:W-:Y:S02]  /*1d40*/  LOP3.LUT R5, R63, 0x80000, RZ, 0xfc, !PT ;  /* 0x000800003f057812 */ /* 0x000fe400078efcff */
[----:B------:R-:W-:-:S03]  /*1d50*/  MOV R70, R62 ;  /* 0x0000003e00467202 */ /* 0x000fc60000000f00 */
[----:B------:R-:W-:-:S07]  /*1d60*/  IMAD.MOV.U32 R71, RZ, RZ, R5 ;  /* 0x000000ffff477224 */ /* 0x000fce00078e0005 */
.L_x_26:
[----:B------:R-:W-:Y:S05]  /*1d70*/  BSYNC.RECONVERGENT B1 ;  /* 0x0000000000017941 */ /* 0x000fea0003800200 */
.L_x_24:
[----:B------:R-:W-:Y:S01]  /*1d80*/  IMAD.MOV.U32 R7, RZ, RZ, 0x0 ;  /* 0x00000000ff077424 */ /* 0x000fe200078e00ff */
[----:B------:R-:W-:Y:S01]  /*1d90*/  MOV R5, R71 ;  /* 0x0000004700057202 */ /* 0x000fe20000000f00 */
[----:B------:R-:W-:Y:S02]  /*1da0*/  IMAD.MOV.U32 R8, RZ, RZ, R70 ;  /* 0x000000ffff087224 */ /* 0x000fe400078e0046 */
[----:B------:R-:W-:Y:S05]  /*1db0*/  RET.REL.NODEC R6 `(_Z9comb_opacPdS_S_S_S_S_S_S_S_S_S_S_S_S_S_S_S_S_S_S_S_S_S_S_iii) ;  /* 0xffffffe006907950 */ /* 0x000fea0003c3ffff */
.L_x_29:
        /* <DEDUP_REMOVED lines=12> */
.L_x_56:


//--------------------- .text._Z23opac_mol_mixed_interpolPdS_S_S_S_S_S_S_S_S_S_S_S_S_S_S_S_S_S_S_S_S_S_S_S_S_S_iiiii --------------------------
	.section	.text._Z23opac_mol_mixed_interpolPdS_S_S_S_S_S_S_S_S_S_S_S_S_S_S_S_S_S_S_S_S_S_S_S_S_S_iiiii,"ax",@progbits
	.align	128
        .global         _Z23opac_mol_mixed_interpolPdS_S_S_S_S_S_S_S_S_S_S_S_S_S_S_S_S_S_S_S_S_S_S_S_S_S_iiiii
        .type           _Z23opac_mol_mixed_interpolPdS_S_S_S_S_S_S_S_S_S_S_S_S_S_S_S_S_S_S_S_S_S_S_S_S_S_iiiii,@function
        .size           _Z23opac_mol_mixed_interpolPdS_S_S_S_S_S_S_S_S_S_S_S_S_S_S_S_S_S_S_S_S_S_S_S_S_S_iiiii,(.L_x_57 - _Z23opac_mol_mixed_interpolPdS_S_S_S_S_S_S_S_S_S_S_S_S_S_S_S_S_S_S_S_S_S_S_S_S_S_iiiii)
        .other          _Z23opac_mol_mixed_interpolPdS_S_S_S_S_S_S_S_S_S_S_S_S_S_S_S_S_S_S_S_S_S_S_S_S_S_iiiii,@"STO_CUDA_ENTRY STV_DEFAULT"
_Z23opac_mol_mixed_interpolPdS_S_S_S_S_S_S_S_S_S_S_S_S_S_S_S_S_S_S_S_S_S_S_S_S_S_iiiii:
.text._Z23opac_mol_mixed_interpolPdS_S_S_S_S_S_S_S_S_S_S_S_S_S_S_S_S_S_S_S_S_S_S_S_S_S_iiiii:
[----:B------:R-:W-:Y:S01]  /*0000*/  LDC R1, c[0x0][0x37c] ;  /* 0x0000df00ff017b82 */ /* 0x000fe20000000800 */
[----:B------:R-:W0:Y:S07]  /*0010*/  S2R R0, SR_TID.Y ;  /* 0x0000000000007919 */ /* 0x000e2e0000002200 */
[----:B------:R-:W1:Y:S01]  /*0020*/  LDC R2, c[0x0][0x360] ;  /* 0x0000d800ff027b82 */ /* 0x000e620000000800 */
[----:B------:R-:W2:Y:S01]  /*0030*/  LDCU UR6, c[0x0][0x468] ;  /* 0x00008d00ff0677ac */ /* 0x000ea20008000800 */
[----:B------:R-:W1:Y:S01]  /*0040*/  S2R R15, SR_TID.X ;  /* 0x00000000000f7919 */ /* 0x000e620000002100 */
[----:B------:R-:W3:Y:S05]  /*0050*/  LDCU UR7, c[0x0][0x464] ;  /* 0x00008c80ff0777ac */ /* 0x000eea0008000800 */
[----:B------:R-:W0:Y:S08]  /*0060*/  S2UR UR5, SR_CTAID.Y ;  /* 0x00000000000579c3 */ /* 0x000e300000002600 */
[----:B------:R-:W0:Y:S08]  /*0070*/  LDC R3, c[0x0][0x364] ;  /* 0x0000d900ff037b82 */ /* 0x000e300000000800 */
[----:B------:R-:W1:Y:S01]  /*0080*/  S2UR UR4, SR_CTAID.X ;  /* 0x00000000000479c3 */ /* 0x000e620000002500 */
[----:B0-----:R-:W-:-:S05]  /*0090*/  IMAD R0, R3, UR5, R0 ;  /* 0x0000000503007c24 */ /* 0x001fca000f8e0200 */
[----:B--2---:R-:W-:Y:S01]  /*00a0*/  ISETP.GE.AND P0, PT, R0, UR6, PT ;  /* 0x0000000600007c0c */ /* 0x004fe2000bf06270 */
[----:B-1----:R-:W-:-:S05]  /*00b0*/  IMAD R15, R2, UR4, R15 ;  /* 0x00000004020f7c24 */ /* 0x002fca000f8e020f */
[----:B---3--:R-:W-:-:S13]  /*00c0*/  ISETP.GE.OR P0, PT, R15, UR7, P0 ;  /* 0x000000070f007c0c */ /* 0x008fda0008706670 */
[----:B------:R-:W-:Y:S05]  /*00d0*/  @P0 EXIT ;  /* 0x000000000000094d */ /* 0x000fea0003800000 */
[----:B------:R-:W0:Y:S01]  /*00e0*/  LDC.64 R8, c[0x0][0x398] ;  /* 0x0000e600ff087b82 */ /* 0x000e220000000a00 */
[----:B------:R-:W1:Y:S07]  /*00f0*/  LDCU.64 UR4, c[0x0][0x358] ;  /* 0x00006b00ff0477ac */ /* 0x000e6e0008000a00 */
[----:B------:R-:W0:Y:S08]  /*0100*/  LDC.64 R4, c[0x0][0x458] ;  /* 0x00011600ff047b82 */ /* 0x000e300000000a00 */
[----:B------:R-:W2:Y:S01]  /*0110*/  LDC.64 R6, c[0x0][0x388] ;  /* 0x0000e200ff067b82 */ /* 0x000ea20000000a00 */
[----:B0-----:R-:W-:-:S06]  /*0120*/  IMAD.WIDE R8, R4, 0x8, R8 ;  /* 0x0000000804087825 */ /* 0x001fcc00078e0208 */
[----:B-1----:R-:W3:Y:S01]  /*0130*/  LDG.E.64 R8, desc[UR4][R8.64+-0x8] ;  /* 0xfffff80408087981 */ /* 0x002ee2000c1e1b00 */
[----:B------:R-:W0:Y:S01]  /*0140*/  LDC.64 R2, c[0x0][0x388] ;  /* 0x0000e200ff027b82 */ /* 0x000e220000000a00 */
[----:B--2---:R-:W-:-:S06]  /*0150*/  IMAD.WIDE R6, R5, 0x8, R6 ;  /* 0x0000000805067825 */ /* 0x004fcc00078e0206 */
[----:B------:R-:W2:Y:S04]  /*0160*/  LDG.E.64 R6, desc[UR4][R6.64+-0x8] ;  /* 0xfffff80406067981 */ /* 0x000ea8000c1e1b00 */
[----:B0-----:R-:W2:Y:S01]  /*0170*/  LDG.E.64 R2, desc[UR4][R2.64] ;  /* 0x0000000402027981 */ /* 0x001ea2000c1e1b00 */
[----:B------:R-:W-:Y:S01]  /*0180*/  IMAD.MOV.U32 R23, RZ, RZ, -0x3ff ;  /* 0xfffffc01ff177424 */ /* 0x000fe200078e00ff */
[----:B---3--:R-:W-:Y:S01]  /*0190*/  ISETP.GT.AND P0, PT, R9, 0xfffff, PT ;  /* 0x000fffff0900780c */ /* 0x008fe20003f04270 */
[----:B------:R-:W-:Y:S02]  /*01a0*/  IMAD.MOV.U32 R10, RZ, RZ, R8 ;  /* 0x000000ffff0a7224 */ /* 0x000fe400078e0008 */
[----:B------:R-:W-:-:S10]  /*01b0*/  IMAD.MOV.U32 R11, RZ, RZ, R9 ;  /* 0x000000ffff0b7224 */ /* 0x000fd400078e0009 */
[----:B------:R-:W-:Y:S01]  /*01c0*/  @!P0 DMUL R10, R10, 1.80143985094819840000e+16 ;  /* 0x435000000a0a8828 */ /* 0x000fe20000000000 */
[----:B------:R-:W-:-:S09]  /*01d0*/  IMAD.MOV.U32 R4, RZ, RZ, R9 ;  /* 0x000000ffff047224 */ /* 0x000fd200078e0009 */
[----:B------:R-:W-:-:S04]  /*01e0*/  @!P0 IMAD.MOV.U32 R4, RZ, RZ, R11 ;  /* 0x000000ffff048224 */ /* 0x000fc800078e000b */
[----:B------:R-:W-:-:S05]  /*01f0*/  VIADD R9, R4, 0xffffffff ;  /* 0xffffffff04097836 */ /* 0x000fca0000000000 */
[----:B------:R-:W-:Y:S01]  /*0200*/  ISETP.GT.U32.AND P1, PT, R9, 0x7feffffe, PT ;  /* 0x7feffffe0900780c */ /* 0x000fe20003f24070 */
[----:B--2---:R-:W-:Y:S01]  /*0210*/  DADD R16, R6, -R2 ;  /* 0x0000000006107229 */ /* 0x004fe20000000802 */
[----:B------:R-:W-:Y:S01]  /*0220*/  @!P0 MOV R23, 0xfffffbcb ;  /* 0xfffffbcb00178802 */ /* 0x000fe20000000f00 */
[----:B------:R-:W-:-:S10]  /*0230*/  @!P0 IMAD.MOV.U32 R8, RZ, RZ, R10 ;  /* 0x000000ffff088224 */ /* 0x000fd400078e000a */
[----:B------:R-:W-:Y:S05]  /*0240*/  @P1 BRA `(.L_x_30) ;  /* 0x0000000400041947 */ /* 0x000fea0003800000 */
[----:B------:R-:W-:Y:S01]  /*0250*/  LOP3.LUT R6, R4, 0xfffff, RZ, 0xc0, !PT ;  /* 0x000fffff04067812 */ /* 0x000fe200078ec0ff */
[----:B------:R-:W-:Y:S01]  /*0260*/  IMAD.MOV.U32 R20, RZ, RZ, -0x748574fc ;  /* 0x8b7a8b04ff147424 */ /* 0x000fe200078e00ff */
[----:B------:R-:W-:Y:S01]  /*0270*/  MOV R21, 0x3ed0ee25 ;  /* 0x3ed0ee2500157802 */ /* 0x000fe20000000f00 */
[----:B------:R-:W-:Y:S01]  /*0280*/  UMOV UR6, 0x3ae80f1e ;  /* 0x3ae80f1e00067882 */ /* 0x000fe20000000000 */
[----:B------:R-:W-:Y:S01]  /*0290*/  LOP3.LUT R7, R6, 0x3ff00000, RZ, 0xfc, !PT ;  /* 0x3ff0000006077812 */ /* 0x000fe200078efcff */
[----:B------:R-:W-:Y:S01]  /*02a0*/  IMAD.MOV.U32 R6, RZ, RZ, R8 ;  /* 0x000000ffff067224 */ /* 0x000fe200078e0008 */
[----:B------:R-:W-:Y:S01]  /*02b0*/  UMOV UR7, 0x3eb1380b ;  /* 0x3eb1380b00077882 */ /* 0x000fe20000000000 */
[----:B------:R-:W-:Y:S01]  /*02c0*/  IMAD.MOV.U32 R8, RZ, RZ, RZ ;  /* 0x000000ffff087224 */ /* 0x000fe200078e00ff */
[----:B------:R-:W-:Y:S01]  /*02d0*/  ISETP.GE.U32.AND P0, PT, R7, 0x3ff6a09f, PT ;  /* 0x3ff6a09f0700780c */ /* 0x000fe20003f06070 */
[----:B------:R-:W-:Y:S01]  /*02e0*/  UMOV UR8, 0x80000000 ;  /* 0x8000000000087882 */ /* 0x000fe20000000000 */
[----:B------:R-:W-:Y:S01]  /*02f0*/  LEA.HI R23, R4, R23, RZ, 0xc ;  /* 0x0000001704177211 */ /* 0x000fe200078f60ff */
[----:B------:R-:W-:-:S10]  /*0300*/  UMOV UR9, 0x43300000 ;  /* 0x4330000000097882 */ /* 0x000fd40000000000 */
[----:B------:R-:W-:Y:S02]  /*0310*/  @P0 VIADD R9, R7, 0xfff00000 ;  /* 0xfff0000007090836 */ /* 0x000fe40000000000 */
[----:B------:R-:W-:Y:S02]  /*0320*/  @P0 VIADD R23, R23, 0x1 ;  /* 0x0000000117170836 */ /* 0x000fe40000000000 */
[----:B------:R-:W-:-:S03]  /*0330*/  @P0 IMAD.MOV.U32 R7, RZ, RZ, R9 ;  /* 0x000000ffff070224 */ /* 0x000fc600078e0009 */
[----:B------:R-:W-:Y:S01]  /*0340*/  LOP3.LUT R22, R23, 0x80000000, RZ, 0x3c, !PT ;  /* 0x8000000017167812 */ /* 0x000fe200078e3cff */
[----:B------:R-:W-:Y:S02]  /*0350*/  IMAD.MOV.U32 R23, RZ, RZ, 0x43300000 ;  /* 0x43300000ff177424 */ /* 0x000fe400078e00ff */
[C---:B------:R-:W-:Y:S02]  /*0360*/  DADD R18, R6.reuse, 1 ;  /* 0x3ff0000006127429 */ /* 0x040fe40000000000 */
[----:B------:R-:W-:Y:S02]  /*0370*/  DADD R12, R6, -1 ;  /* 0xbff00000060c7429 */ /* 0x000fe40000000000 */
[----:B------:R-:W-:Y:S01]  /*0380*/  DADD R22, R22, -UR8 ;  /* 0x8000000816167e29 */ /* 0x000fe20008000000 */
[----:B------:R-:W-:Y:S01]  /*0390*/  UMOV UR8, 0xfefa39ef ;  /* 0xfefa39ef00087882 */ /* 0x000fe20000000000 */
[----:B------:R-:W0:Y:S01]  /*03a0*/  MUFU.RCP64H R9, R19 ;  /* 0x0000001300097308 */ /* 0x000e220000001800 */
[----:B------:R-:W-:Y:S01]  /*03b0*/  UMOV UR9, 0x3fe62e42 ;  /* 0x3fe62e4200097882 */ /* 0x000fe20000000000 */
[----:B0-----:R-:W-:-:S08]  /*03c0*/  DFMA R10, -R18, R8, 1 ;  /* 0x3ff00000120a742b */ /* 0x001fd00000000108 */
[----:B------:R-:W-:-:S08]  /*03d0*/  DFMA R10, R10, R10, R10 ;  /* 0x0000000a0a0a722b */ /* 0x000fd0000000000a */
[----:B------:R-:W-:-:S08]  /*03e0*/  DFMA R8, R8, R10, R8 ;  /* 0x0000000a0808722b */ /* 0x000fd00000000008 */
[----:B------:R-:W-:-:S08]  /*03f0*/  DMUL R6, R12, R8 ;  /* 0x000000080c067228 */ /* 0x000fd00000000000 */
[----:B------:R-:W-:-:S08]  /*0400*/  DFMA R6, R12, R8, R6 ;  /* 0x000000080c06722b */ /* 0x000fd00000000006 */
[----:B------:R-:W-:-:S08]  /*0410*/  DMUL R10, R6, R6 ;  /* 0x00000006060a7228 */ /* 0x000fd00000000000 */
[----:B------:R-:W-:Y:S01]  /*0420*/  DFMA R18, R10, UR6, R20 ;  /* 0x000000060a127c2b */ /* 0x000fe20008000014 */
[----:B------:R-:W-:Y:S01]  /*0430*/  UMOV UR6, 0x9f02676f ;  /* 0x9f02676f00067882 */ /* 0x000fe20000000000 */
[----:B------:R-:W-:Y:S01]  /*0440*/  UMOV UR7, 0x3ef3b266 ;  /* 0x3ef3b26600077882 */ /* 0x000fe20000000000 */
[----:B------:R-:W-:-:S05]  /*0450*/  DADD R20, R12, -R6 ;  /* 0x000000000c147229 */ /* 0x000fca0000000806 */
[----:B------:R-:W-:Y:S01]  /*0460*/  DFMA R18, R10, R18, UR6 ;  /* 0x000000060a127e2b */ /* 0x000fe20008000012 */
[----:B------:R-:W-:Y:S01]  /*0470*/  UMOV UR6, 0xa9ab0956 ;  /* 0xa9ab095600067882 */ /* 0x000fe20000000000 */
[----:B------:R-:W-:Y:S01]  /*0480*/  UMOV UR7, 0x3f1745cb ;  /* 0x3f1745cb00077882 */ /* 0x000fe20000000000 */
[----:B------:R-:W-:-:S05]  /*0490*/  DADD R20, R20, R20 ;  /* 0x0000000014147229 */ /* 0x000fca0000000014 */
[----:B------:R-:W-:Y:S01]  /*04a0*/  DFMA R18, R10, R18, UR6 ;  /* 0x000000060a127e2b */ /* 0x000fe20008000012 */
[----:B------:R-:W-:Y:S01]  /*04b0*/  UMOV UR6, 0x2d1b5154 ;  /* 0x2d1b515400067882 */ /* 0x000fe20000000000 */
[----:B------:R-:W-:Y:S01]  /*04c0*/  UMOV UR7, 0x3f3c71c7 ;  /* 0x3f3c71c700077882 */ /* 0x000fe20000000000 */
[----:B------:R-:W-:Y:S02]  /*04d0*/  DFMA R20, R12, -R6, R20 ;  /* 0x800000060c14722b */ /* 0x000fe40000000014 */
[----:B------:R-:W-:-:S03]  /*04e0*/  DFMA R12, R22, UR8, R6 ;  /* 0x00000008160c7c2b */ /* 0x000fc60008000006 */
[----:B------:R-:W-:Y:S01]  /*04f0*/  DFMA R18, R10, R18, UR6 ;  /* 0x000000060a127e2b */ /* 0x000fe20008000012 */
[----:B------:R-:W-:Y:S01]  /*0500*/  UMOV UR6, 0x923be72d ;  /* 0x923be72d00067882 */ /* 0x000fe20000000000 */
[----:B------:R-:W-:Y:S01]  /*0510*/  UMOV UR7, 0x3f624924 ;  /* 0x3f62492400077882 */ /* 0x000fe20000000000 */
[----:B------:R-:W-:-:S05]  /*0520*/  DMUL R20, R8, R20 ;  /* 0x0000001408147228 */ /* 0x000fca0000000000 */
[----:B------:R-:W-:Y:S01]  /*0530*/  DFMA R18, R10, R18, UR6 ;  /* 0x000000060a127e2b */ /* 0x000fe20008000012 */
[----:B------:R-:W-:Y:S01]  /*0540*/  UMOV UR6, 0x9999a3c4 ;  /* 0x9999a3c400067882 */ /* 0x000fe20000000000 */
[----:B------:R-:W-:-:S06]  /*0550*/  UMOV UR7, 0x3f899999 ;  /* 0x3f89999900077882 */ /* 0x000fcc0000000000 */
[----:B------:R-:W-:Y:S01]  /*0560*/  DFMA R18, R10, R18, UR6 ;  /* 0x000000060a127e2b */ /* 0x000fe20008000012 */
[----:B------:R-:W-:Y:S01]  /*0570*/  UMOV UR6, 0x55555554 ;  /* 0x5555555400067882 */ /* 0x000fe20000000000 */
[----:B------:R-:W-:-:S06]  /*0580*/  UMOV UR7, 0x3fb55555 ;  /* 0x3fb5555500077882 */ /* 0x000fcc0000000000 */
[----:B------:R-:W-:Y:S01]  /*0590*/  DFMA R18, R10, R18, UR6 ;  /* 0x000000060a127e2b */ /* 0x000fe20008000012 */
[----:B------:R-:W-:Y:S01]  /*05a0*/  UMOV UR6, 0xfefa39ef ;  /* 0xfefa39ef00067882 */ /* 0x000fe20000000000 */
[----:B------:R-:W-:Y:S02]  /*05b0*/  UMOV UR7, 0x3fe62e42 ;  /* 0x3fe62e4200077882 */ /* 0x000fe40000000000 */
[----:B------:R-:W-:Y:S01]  /*05c0*/  DFMA R24, R22, -UR6, R12 ;  /* 0x8000000616187c2b */ /* 0x000fe2000800000c */
[----:B------:R-:W-:Y:S01]  /*05d0*/  UMOV UR6, 0x3b39803f ;  /* 0x3b39803f00067882 */ /* 0x000fe20000000000 */
[----:B------:R-:W-:Y:S02]  /*05e0*/  UMOV UR7, 0x3c7abc9e ;  /* 0x3c7abc9e00077882 */ /* 0x000fe40000000000 */
[----:B------:R-:W-:-:S04]  /*05f0*/  DMUL R18, R10, R18 ;  /* 0x000000120a127228 */ /* 0x000fc80000000000 */
[----:B------:R-:W-:-:S04]  /*0600*/  DADD R24, -R6, R24 ;  /* 0x0000000006187229 */ /* 0x000fc80000000118 */
[----:B------:R-:W-:-:S08]  /*0610*/  DFMA R18, R6, R18, R20 ;  /* 0x000000120612722b */ /* 0x000fd00000000014 */
[----:B------:R-:W-:-:S08]  /*0620*/  DADD R18, R18, -R24 ;  /* 0x0000000012127229 */ /* 0x000fd00000000818 */
[----:B------:R-:W-:-:S08]  /*0630*/  DFMA R18, R22, UR6, R18 ;  /* 0x0000000616127c2b */ /* 0x000fd00008000012 */
[----:B------:R-:W-:Y:S01]  /*0640*/  DADD R10, R12, R18 ;  /* 0x000000000c0a7229 */ /* 0x000fe20000000012 */
[----:B------:R-:W-:Y:S10]  /*0650*/  BRA `(.L_x_31) ;  /* 0x0000000000187947 */ /* 0x000ff40003800000 */
.L_x_30:
[----:B------:R-:W-:Y:S01]  /*0660*/  IMAD.MOV.U32 R6, RZ, RZ, 0x0 ;  /* 0x00000000ff067424 */ /* 0x000fe200078e00ff */
[----:B------:R-:W-:Y:S01]  /*0670*/  LOP3.LUT P0, RZ, R11, 0x7fffffff, RZ, 0xc0, !PT ;  /* 0x7fffffff0bff7812 */ /* 0x000fe2000780c0ff */
[----:B------:R-:W-:-:S06]  /*0680*/  IMAD.MOV.U32 R7, RZ, RZ, 0x7ff00000 ;  /* 0x7ff00000ff077424 */ /* 0x000fcc00078e00ff */
[----:B------:R-:W-:-:S10]  /*0690*/  DFMA R6, R10, R6, +INF ;  /* 0x7ff000000a06742b */ /* 0x000fd40000000006 */
[----:B------:R-:W-:Y:S02]  /*06a0*/  FSEL R10, R6, RZ, P0 ;  /* 0x000000ff060a7208 */ /* 0x000fe40000000000 */
[----:B------:R-:W-:-:S07]  /*06b0*/  FSEL R11, R7, -QNAN , P0 ;  /* 0xfff00000070b7808 */ /* 0x000fce0000000000 */
.L_x_31:
[----:B------:R-:W0:Y:S02]  /*06c0*/  LDC.64 R8, c[0x0][0x398] ;  /* 0x0000e600ff087b82 */ /* 0x000e240000000a00 */
[----:B0-----:R0:W2:Y:S01]  /*06d0*/  LDG.E.64 R6, desc[UR4][R8.64] ;  /* 0x0000000408067981 */ /* 0x0010a2000c1e1b00 */
[----:B------:R-:W0:Y:S01]  /*06e0*/  I2F.F64 R4, R5 ;  /* 0x0000000500047312 */ /* 0x000e220000201c00 */
[----:B------:R-:W-:Y:S01]  /*06f0*/  IMAD.MOV.U32 R14, RZ, RZ, -0x3ff ;  /* 0xfffffc01ff0e7424 */ /* 0x000fe200078e00ff */
[----:B0-----:R-:W-:Y:S01]  /*0700*/  DADD R8, R4, -1 ;  /* 0xbff0000004087429 */ /* 0x001fe20000000000 */
[----:B--2---:R-:W-:Y:S01]  /*0710*/  ISETP.GT.AND P0, PT, R7, 0xfffff, PT ;  /* 0x000fffff0700780c */ /* 0x004fe20003f04270 */
[--C-:B------:R-:W-:Y:S01]  /*0720*/  IMAD.MOV.U32 R18, RZ, RZ, R6.reuse ;  /* 0x000000ffff127224 */ /* 0x100fe200078e0006 */
[----:B------:R-:W-:Y:S01]  /*0730*/  MOV R25, R7 ;  /* 0x0000000700197202 */ /* 0x000fe20000000f00 */
[----:B------:R-:W-:Y:S02]  /*0740*/  IMAD.MOV.U32 R19, RZ, RZ, R7 ;  /* 0x000000ffff137224 */ /* 0x000fe400078e0007 */
[----:B------:R-:W-:-:S02]  /*0750*/  IMAD.MOV.U32 R22, RZ, RZ, R6 ;  /* 0x000000ffff167224 */ /* 0x000fc400078e0006 */
[----:B------:R-:W-:-:S06]  /*0760*/  IMAD.MOV.U32 R13, RZ, RZ, R7 ;  /* 0x000000ffff0d7224 */ /* 0x000fcc00078e0007 */
[----:B------:R-:W-:Y:S01]  /*0770*/  @!P0 DMUL R18, R6, 1.80143985094819840000e+16 ;  /* 0x4350000006128828 */ /* 0x000fe20000000000 */
[----:B------:R-:W-:-:S09]  /*0780*/  @!P0 MOV R14, 0xfffffbcb ;  /* 0xfffffbcb000e8802 */ /* 0x000fd20000000f00 */
[----:B------:R-:W-:Y:S02]  /*0790*/  @!P0 IMAD.MOV.U32 R25, RZ, RZ, R19 ;  /* 0x000000ffff198224 */ /* 0x000fe400078e0013 */
[----:B------:R-:W-:Y:S02]  /*07a0*/  @!P0 IMAD.MOV.U32 R22, RZ, RZ, R18 ;  /* 0x000000ffff168224 */ /* 0x000fe400078e0012 */
[----:B------:R-:W-:-:S05]  /*07b0*/  VIADD R12, R25, 0xffffffff ;  /* 0xffffffff190c7836 */ /* 0x000fca0000000000 */
[----:B------:R-:W-:Y:S01]  /*07c0*/  ISETP.GT.U32.AND P1, PT, R12, 0x7feffffe, PT ;  /* 0x7feffffe0c00780c */ /* 0x000fe20003f24070 */
[----:B------:R-:W-:-:S12]  /*07d0*/  IMAD.MOV.U32 R12, RZ, RZ, R6 ;  /* 0x000000ffff0c7224 */ /* 0x000fd800078e0006 */
[----:B------:R-:W-:Y:S05]  /*07e0*/  @P1 BRA `(.L_x_32) ;  /* 0x0000000400001947 */ /* 0x000fea0003800000 */
[C---:B------:R-:W-:Y:S01]  /*07f0*/  LOP3.LUT R4, R25.reuse, 0xfffff, RZ, 0xc0, !PT ;  /* 0x000fffff19047812 */ /* 0x040fe200078ec0ff */
[----:B------:R-:W-:Y:S01]  /*0800*/  IMAD.MOV.U32 R18, RZ, RZ, RZ ;  /* 0x000000ffff127224 */ /* 0x000fe200078e00ff */
[----:B------:R-:W-:Y:S01]  /*0810*/  UMOV UR6, 0x3ae80f1e ;  /* 0x3ae80f1e00067882 */ /* 0x000fe20000000000 */
[----:B------:R-:W-:Y:S01]  /*0820*/  IMAD.MOV.U32 R28, RZ, RZ, -0x748574fc ;  /* 0x8b7a8b04ff1c7424 */ /* 0x000fe200078e00ff */
[----:B------:R-:W-:Y:S01]  /*0830*/  LOP3.LUT R23, R4, 0x3ff00000, RZ, 0xfc, !PT ;  /* 0x3ff0000004177812 */ /* 0x000fe200078efcff */
[----:B------:R-:W-:Y:S01]  /*0840*/  IMAD.MOV.U32 R29, RZ, RZ, 0x3ed0ee25 ;  /* 0x3ed0ee25ff1d7424 */ /* 0x000fe200078e00ff */
[----:B------:R-:W-:Y:S01]  /*0850*/  UMOV UR7, 0x3eb1380b ;  /* 0x3eb1380b00077882 */ /* 0x000fe20000000000 */
[----:B------:R-:W-:Y:S01]  /*0860*/  LEA.HI R14, R25, R14, RZ, 0xc ;  /* 0x0000000e190e7211 */ /* 0x000fe200078f60ff */
[----:B------:R-:W-:Y:S01]  /*0870*/  UMOV UR8, 0x80000000 ;  /* 0x8000000000087882 */ /* 0x000fe20000000000 */
[----:B------:R-:W-:Y:S01]  /*0880*/  ISETP.GE.U32.AND P0, PT, R23, 0x3ff6a09f, PT ;  /* 0x3ff6a09f1700780c */ /* 0x000fe20003f06070 */
[----:B------:R-:W-:-:S12]  /*0890*/  UMOV UR9, 0x43300000 ;  /* 0x4330000000097882 */ /* 0x000fd80000000000 */
[----:B------:R-:W-:Y:S01]  /*08a0*/  @P0 VIADD R5, R23, 0xfff00000 ;  /* 0xfff0000017050836 */ /* 0x000fe20000000000 */
[----:B------:R-:W-:-:S03]  /*08b0*/  @P0 IADD3 R14, PT, PT, R14, 0x1, RZ ;  /* 0x000000010e0e0810 */ /* 0x000fc60007ffe0ff */
[----:B------:R-:W-:-:S06]  /*08c0*/  @P0 IMAD.MOV.U32 R23, RZ, RZ, R5 ;  /* 0x000000ffff170224 */ /* 0x000fcc00078e0005 */
[C---:B------:R-:W-:Y:S02]  /*08d0*/  DADD R26, R22.reuse, 1 ;  /* 0x3ff00000161a7429 */ /* 0x040fe40000000000 */
[----:B------:R-:W-:-:S04]  /*08e0*/  DADD R22, R22, -1 ;  /* 0xbff0000016167429 */ /* 0x000fc80000000000 */
[----:B------:R-:W0:Y:S02]  /*08f0*/  MUFU.RCP64H R19, R27 ;  /* 0x0000001b00137308 */ /* 0x000e240000001800 */
[----:B0-----:R-:W-:-:S08]  /*0900*/  DFMA R4, -R26, R18, 1 ;  /* 0x3ff000001a04742b */ /* 0x001fd00000000112 */
[----:B------:R-:W-:-:S08]  /*0910*/  DFMA R4, R4, R4, R4 ;  /* 0x000000040404722b */ /* 0x000fd00000000004 */
[----:B------:R-:W-:-:S08]  /*0920*/  DFMA R18, R18, R4, R18 ;  /* 0x000000041212722b */ /* 0x000fd00000000012 */
[----:B------:R-:W-:-:S08]  /*0930*/  DMUL R4, R22, R18 ;  /* 0x0000001216047228 */ /* 0x000fd00000000000 */
[----:B------:R-:W-:-:S08]  /*0940*/  DFMA R4, R22, R18, R4 ;  /* 0x000000121604722b */ /* 0x000fd00000000004 */
[----:B------:R-:W-:Y:S02]  /*0950*/  DMUL R20, R4, R4 ;  /* 0x0000000404147228 */ /* 0x000fe40000000000 */
[----:B------:R-:W-:-:S06]  /*0960*/  DADD R24, R22, -R4 ;  /* 0x0000000016187229 */ /* 0x000fcc0000000804 */
[----:B------:R-:W-:Y:S01]  /*0970*/  DFMA R26, R20, UR6, R28 ;  /* 0x00000006141a7c2b */ /* 0x000fe2000800001c */
[----:B------:R-:W-:Y:S01]  /*0980*/  UMOV UR6, 0x9f02676f ;  /* 0x9f02676f00067882 */ /* 0x000fe20000000000 */
[----:B------:R-:W-:Y:S01]  /*0990*/  UMOV UR7, 0x3ef3b266 ;  /* 0x3ef3b26600077882 */ /* 0x000fe20000000000 */
[----:B------:R-:W-:Y:S01]  /*09a0*/  LOP3.LUT R28, R14, 0x80000000, RZ, 0x3c, !PT ;  /* 0x800000000e1c7812 */ /* 0x000fe200078e3cff */
[----:B------:R-:W-:Y:S01]  /*09b0*/  IMAD.MOV.U32 R29, RZ, RZ, 0x43300000 ;  /* 0x43300000ff1d7424 */ /* 0x000fe200078e00ff */
[----:B------:R-:W-:-:S03]  /*09c0*/  DADD R24, R24, R24 ;  /* 0x0000000018187229 */ /* 0x000fc60000000018 */
[----:B------:R-:W-:Y:S01]  /*09d0*/  DFMA R26, R20, R26, UR6 ;  /* 0x00000006141a7e2b */ /* 0x000fe2000800001a */
[----:B------:R-:W-:Y:S01]  /*09e0*/  UMOV UR6, 0xa9ab0956 ;  /* 0xa9ab095600067882 */ /* 0x000fe20000000000 */
[----:B------:R-:W-:Y:S01]  /*09f0*/  UMOV UR7, 0x3f1745cb ;  /* 0x3f1745cb00077882 */ /* 0x000fe20000000000 */
[----:B------:R-:W-:Y:S01]  /*0a00*/  DADD R28, R28, -UR8 ;  /* 0x800000081c1c7e29 */ /* 0x000fe20008000000 */
[----:B------:R-:W-:Y:S01]  /*0a10*/  UMOV UR8, 0xfefa39ef ;  /* 0xfefa39ef00087882 */ /* 0x000fe20000000000 */
[----:B------:R-:W-:Y:S01]  /*0a20*/  UMOV UR9, 0x3fe62e42 ;  /* 0x3fe62e4200097882 */ /* 0x000fe20000000000 */
[----:B------:R-:W-:Y:S02]  /*0a30*/  DFMA R24, R22, -R4, R24 ;  /* 0x800000041618722b */ /* 0x000fe40000000018 */
[----:B------:R-:W-:Y:S01]  /*0a40*/  DFMA R26, R20, R26, UR6 ;  /* 0x00000006141a7e2b */ /* 0x000fe2000800001a */
[----:B------:R-:W-:Y:S01]  /*0a50*/  UMOV UR6, 0x2d1b5154 ;  /* 0x2d1b515400067882 */ /* 0x000fe20000000000 */
[----:B------:R-:W-:Y:S01]  /*0a60*/  UMOV UR7, 0x3f3c71c7 ;  /* 0x3f3c71c700077882 */ /* 0x000fe20000000000 */
[----:B------:R-:W-:-:S03]  /*0a70*/  DFMA R22, R28, UR8, R4 ;  /* 0x000000081c167c2b */ /* 0x000fc60008000004 */
[----:B------:R-:W-:Y:S02]  /*0a80*/  DMUL R24, R18, R24 ;  /* 0x0000001812187228 */ /* 0x000fe40000000000 */
        /* <DEDUP_REMOVED lines=22> */
.L_x_32:
[----:B------:R-:W-:Y:S01]  /*0bf0*/  IMAD.MOV.U32 R4, RZ, RZ, 0x0 ;  /* 0x00000000ff047424 */ /* 0x000fe200078e00ff */
[----:B------:R-:W-:Y:S01]  /*0c00*/  LOP3.LUT P0, RZ, R19, 0x7fffffff, RZ, 0xc0, !PT ;  /* 0x7fffffff13ff7812 */ /* 0x000fe2000780c0ff */
[----:B------:R-:W-:-:S06]  /*0c10*/  IMAD.MOV.U32 R5, RZ, RZ, 0x7ff00000 ;  /* 0x7ff00000ff057424 */ /* 0x000fcc00078e00ff */
[----:B------:R-:W-:-:S10]  /*0c20*/  DFMA R4, R18, R4, +INF ;  /* 0x7ff000001204742b */ /* 0x000fd40000000004 */
[----:B------:R-:W-:Y:S02]  /*0c30*/  FSEL R22, R4, RZ, P0 ;  /* 0x000000ff04167208 */ /* 0x000fe40000000000 */
[----:B------:R-:W-:-:S07]  /*0c40*/  FSEL R23, R5, -QNAN , P0 ;  /* 0xfff0000005177808 */ /* 0x000fce0000000000 */
.L_x_33:
[----:B------:R-:W0:Y:S02]  /*0c50*/  LDC.64 R4, c[0x0][0x380] ;  /* 0x0000e000ff047b82 */ /* 0x000e240000000a00 */
[----:B0-----:R-:W-:-:S05]  /*0c60*/  IMAD.WIDE.U32 R4, R0, 0x8, R4 ;  /* 0x0000000800047825 */ /* 0x001fca00078e0004 */
[----:B------:R0:W2:Y:S01]  /*0c70*/  LDG.E.64 R24, desc[UR4][R4.64] ;  /* 0x0000000404187981 */ /* 0x0000a2000c1e1b00 */
[----:B------:R-:W1:Y:S01]  /*0c80*/  MUFU.RCP64H R19, R9 ;  /* 0x0000000900137308 */ /* 0x000e620000001800 */
[----:B------:R-:W-:Y:S01]  /*0c90*/  IMAD.MOV.U32 R18, RZ, RZ, 0x1 ;  /* 0x00000001ff127424 */ /* 0x000fe200078e00ff */
[----:B------:R-:W-:Y:S01]  /*0ca0*/  UMOV UR6, 0xbaaafad3 ;  /* 0xbaaafad300067882 */ /* 0x000fe20000000000 */
[----:B------:R-:W-:Y:S01]  /*0cb0*/  UMOV UR7, 0x3c695355 ;  /* 0x3c69535500077882 */ /* 0x000fe20000000000 */
[----:B------:R-:W-:-:S03]  /*0cc0*/  FSETP.GEU.AND P1, PT, |R17|, 6.5827683646048100446e-37, PT ;  /* 0x036000001100780b */ /* 0x000fc60003f2e200 */
[----:B-1----:R-:W-:-:S08]  /*0cd0*/  DFMA R20, R18, -R8, 1 ;  /* 0x3ff000001214742b */ /* 0x002fd00000000808 */
[----:B------:R-:W-:-:S08]  /*0ce0*/  DFMA R20, R20, R20, R20 ;  /* 0x000000141414722b */ /* 0x000fd00000000014 */
[----:B------:R-:W-:-:S08]  /*0cf0*/  DFMA R20, R18, R20, R18 ;  /* 0x000000141214722b */ /* 0x000fd00000000012 */
[----:B------:R-:W-:-:S08]  /*0d00*/  DFMA R18, R20, -R8, 1 ;  /* 0x3ff000001412742b */ /* 0x000fd00000000808 */
[----:B------:R-:W-:Y:S02]  /*0d10*/  DFMA R26, R20, R18, R20 ;  /* 0x00000012141a722b */ /* 0x000fe40000000014 */
[----:B------:R-:W-:Y:S02]  /*0d20*/  DMUL R18, R22, UR6 ;  /* 0x0000000616127c28 */ /* 0x000fe40008000000 */
[----:B------:R-:W-:Y:S01]  /*0d30*/  DMUL R20, R10, UR6 ;  /* 0x000000060a147c28 */ /* 0x000fe20008000000 */
[----:B------:R-:W-:Y:S01]  /*0d40*/  UMOV UR6, 0x1526e50e ;  /* 0x1526e50e00067882 */ /* 0x000fe20000000000 */
[----:B------:R-:W-:Y:S02]  /*0d50*/  UMOV UR7, 0x3fdbcb7b ;  /* 0x3fdbcb7b00077882 */ /* 0x000fe40000000000 */
[----:B------:R-:W-:Y:S02]  /*0d60*/  DMUL R28, R16, R26 ;  /* 0x0000001a101c7228 */ /* 0x000fe40000000000 */
[----:B------:R-:W-:-:S02]  /*0d70*/  DFMA R18, R22, UR6, R18 ;  /* 0x0000000616127c2b */ /* 0x000fc40008000012 */
[----:B------:R-:W-:-:S04]  /*0d80*/  DFMA R10, R10, UR6, R20 ;  /* 0x000000060a0a7c2b */ /* 0x000fc80008000014 */
[----:B------:R-:W-:-:S04]  /*0d90*/  DFMA R30, R28, -R8, R16 ;  /* 0x800000081c1e722b */ /* 0x000fc80000000010 */
[----:B------:R-:W-:-:S04]  /*0da0*/  DADD R10, -R18, R10 ;  /* 0x00000000120a7229 */ /* 0x000fc8000000010a */
[----:B0-----:R-:W-:-:S10]  /*0db0*/  DFMA R4, R26, R30, R28 ;  /* 0x0000001e1a04722b */ /* 0x001fd4000000001c */
[----:B------:R-:W-:-:S05]  /*0dc0*/  FFMA R14, RZ, R9, R5 ;  /* 0x00000009ff0e7223 */ /* 0x000fca0000000005 */
[----:B------:R-:W-:Y:S01]  /*0dd0*/  FSETP.GT.AND P0, PT, |R14|, 1.469367938527859385e-39, PT ;  /* 0x001000000e00780b */ /* 0x000fe20003f04200 */
[----:B--2---:R-:W-:-:S12]  /*0de0*/  DADD R18, -R2, R24 ;  /* 0x0000000002127229 */ /* 0x004fd80000000118 */
[----:B------:R-:W-:Y:S05]  /*0df0*/  @P0 BRA P1, `(.L_x_34) ;  /* 0x0000000000200947 */ /* 0x000fea0000800000 */
[----:B------:R-:W-:Y:S01]  /*0e00*/  IMAD.MOV.U32 R22, RZ, RZ, R16 ;  /* 0x000000ffff167224 */ /* 0x000fe200078e0010 */
[----:B------:R-:W-:Y:S01]  /*0e10*/  MOV R20, R8 ;  /* 0x0000000800147202 */ /* 0x000fe20000000f00 */
[----:B------:R-:W-:Y:S01]  /*0e20*/  IMAD.MOV.U32 R23, RZ, RZ, R17 ;  /* 0x000000ffff177224 */ /* 0x000fe200078e0011 */
[----:B------:R-:W-:Y:S01]  /*0e30*/  MOV R14, 0xe60 ;  /* 0x00000e60000e7802 */ /* 0x000fe20000000f00 */
[----:B------:R-:W-:-:S07]  /*0e40*/  IMAD.MOV.U32 R21, RZ, RZ, R9 ;  /* 0x000000ffff157224 */ /* 0x000fce00078e0009 */
[----:B------:R-:W-:Y:S05]  /*0e50*/  CALL.REL.NOINC `($__internal_1_$__cuda_sm20_div_rn_f64_full) ;  /* 0x0000002800507944 */ /* 0x000fea0003c00000 */
[----:B------:R-:W-:Y:S02]  /*0e60*/  IMAD.MOV.U32 R4, RZ, RZ, R28 ;  /* 0x000000ffff047224 */ /* 0x000fe400078e001c */
[----:B------:R-:W-:-:S07]  /*0e70*/  IMAD.MOV.U32 R5, RZ, RZ, R29 ;  /* 0x000000ffff057224 */ /* 0x000fce00078e001d */
.L_x_34:
[----:B------:R-:W0:Y:S01]  /*0e80*/  MUFU.RCP64H R3, R5 ;  /* 0x0000000500037308 */ /* 0x000e220000001800 */
[----:B------:R-:W-:Y:S01]  /*0e90*/  IMAD.MOV.U32 R2, RZ, RZ, 0x1 ;  /* 0x00000001ff027424 */ /* 0x000fe200078e00ff */
[----:B------:R-:W-:Y:S01]  /*0ea0*/  FSETP.GEU.AND P1, PT, |R19|, 6.5827683646048100446e-37, PT ;  /* 0x036000001300780b */ /* 0x000fe20003f2e200 */
[----:B------:R-:W-:Y:S04]  /*0eb0*/  BSSY.RECONVERGENT B0, `(.L_x_35) ;  /* 0x0000014000007945 */ /* 0x000fe80003800200 */
[----:B0-----:R-:W-:-:S08]  /*0ec0*/  DFMA R16, R2, -R4, 1 ;  /* 0x3ff000000210742b */ /* 0x001fd00000000804 */
[----:B------:R-:W-:-:S08]  /*0ed0*/  DFMA R16, R16, R16, R16 ;  /* 0x000000101010722b */ /* 0x000fd00000000010 */
[----:B------:R-:W-:-:S08]  /*0ee0*/  DFMA R16, R2, R16, R2 ;  /* 0x000000100210722b */ /* 0x000fd00000000002 */
[----:B------:R-:W-:-:S08]  /*0ef0*/  DFMA R2, R16, -R4, 1 ;  /* 0x3ff000001002742b */ /* 0x000fd00000000804 */
[----:B------:R-:W-:-:S08]  /*0f00*/  DFMA R2, R16, R2, R16 ;  /* 0x000000021002722b */ /* 0x000fd00000000010 */
[----:B------:R-:W-:-:S08]  /*0f10*/  DMUL R16, R18, R2 ;  /* 0x0000000212107228 */ /* 0x000fd00000000000 */
[----:B------:R-:W-:-:S08]  /*0f20*/  DFMA R20, R16, -R4, R18 ;  /* 0x800000041014722b */ /* 0x000fd00000000012 */
[----:B------:R-:W-:-:S10]  /*0f30*/  DFMA R2, R2, R20, R16 ;  /* 0x000000140202722b */ /* 0x000fd40000000010 */
[----:B------:R-:W-:-:S05]  /*0f40*/  FFMA R14, RZ, R5, R3 ;  /* 0x00000005ff0e7223 */ /* 0x000fca0000000003 */
[----:B------:R-:W-:-:S13]  /*0f50*/  FSETP.GT.AND P0, PT, |R14|, 1.469367938527859385e-39, PT ;  /* 0x001000000e00780b */ /* 0x000fda0003f04200 */
        /* <DEDUP_REMOVED lines=9> */
.L_x_36:
[----:B------:R-:W-:Y:S05]  /*0ff0*/  BSYNC.RECONVERGENT B0 ;  /* 0x0000000000007941 */ /* 0x000fea0003800200 */
.L_x_35:
[----:B------:R-:W0:Y:S02]  /*1000*/  LDC.64 R4, c[0x0][0x390] ;  /* 0x0000e400ff047b82 */ /* 0x000e240000000a00 */
[----:B0-----:R-:W-:-:S06]  /*1010*/  IMAD.WIDE.U32 R4, R0, 0x8, R4 ;  /* 0x0000000800047825 */ /* 0x001fcc00078e0004 */
[----:B------:R-:W2:Y:S01]  /*1020*/  LDG.E.64 R4, desc[UR4][R4.64] ;  /* 0x0000000404047981 */ /* 0x000ea2000c1e1b00 */
[----:B------:R-:W-:Y:S01]  /*1030*/  BSSY.RECONVERGENT B0, `(.L_x_37) ;  /* 0x0000054000007945 */ /* 0x000fe20003800200 */
[----:B------:R-:W-:Y:S01]  /*1040*/  IMAD.MOV.U32 R27, RZ, RZ, -0x3ff ;  /* 0xfffffc01ff1b7424 */ /* 0x000fe200078e00ff */
[----:B--2---:R-:W-:Y:S01]  /*1050*/  ISETP.GT.AND P0, PT, R5, 0xfffff, PT ;  /* 0x000fffff0500780c */ /* 0x004fe20003f04270 */
[----:B------:R-:W-:Y:S01]  /*1060*/  IMAD.MOV.U32 R16, RZ, RZ, R4 ;  /* 0x000000ffff107224 */ /* 0x000fe200078e0004 */
[----:B------:R-:W-:Y:S01]  /*1070*/  MOV R14, R5 ;  /* 0x00000005000e7202 */ /* 0x000fe20000000f00 */
[----:B------:R-:W-:-:S10]  /*1080*/  IMAD.MOV.U32 R17, RZ, RZ, R5 ;  /* 0x000000ffff117224 */ /* 0x000fd400078e0005 */
[----:B------:R-:W-:Y:S01]  /*1090*/  @!P0 DMUL R16, R16, 1.80143985094819840000e+16 ;  /* 0x4350000010108828 */ /* 0x000fe20000000000 */
[----:B------:R-:W-:-:S09]  /*10a0*/  @!P0 IMAD.MOV.U32 R27, RZ, RZ, -0x435 ;  /* 0xfffffbcbff1b8424 */ /* 0x000fd200078e00ff */
[----:B------:R-:W-:Y:S02]  /*10b0*/  @!P0 IMAD.MOV.U32 R14, RZ, RZ, R17 ;  /* 0x000000ffff0e8224 */ /* 0x000fe400078e0011 */
[----:B------:R-:W-:Y:S02]  /*10c0*/  @!P0 IMAD.MOV.U32 R4, RZ, RZ, R16 ;  /* 0x000000ffff048224 */ /* 0x000fe400078e0010 */
[----:B------:R-:W-:-:S05]  /*10d0*/  VIADD R18, R14, 0xffffffff ;  /* 0xffffffff0e127836 */ /* 0x000fca0000000000 */
[----:B------:R-:W-:-:S13]  /*10e0*/  ISETP.GT.U32.AND P1, PT, R18, 0x7feffffe, PT ;  /* 0x7feffffe1200780c */ /* 0x000fda0003f24070 */
[----:B------:R-:W-:Y:S05]  /*10f0*/  @P1 BRA `(.L_x_38) ;  /* 0x0000000400041947 */ /* 0x000fea0003800000 */
[C---:B------:R-:W-:Y:S01]  /*1100*/  LOP3.LUT R5, R14.reuse, 0xfffff, RZ, 0xc0, !PT ;  /* 0x000fffff0e057812 */ /* 0x040fe200078ec0ff */
[----:B------:R-:W-:Y:S01]  /*1110*/  IMAD.MOV.U32 R18, RZ, RZ, RZ ;  /* 0x000000ffff127224 */ /* 0x000fe200078e00ff */
[----:B------:R-:W-:Y:S01]  /*1120*/  MOV R20, R4 ;  /* 0x0000000400147202 */ /* 0x000fe20000000f00 */
[----:B------:R-:W-:Y:S01]  /*1130*/  IMAD.MOV.U32 R24, RZ, RZ, -0x748574fc ;  /* 0x8b7a8b04ff187424 */ /* 0x000fe200078e00ff */
[----:B------:R-:W-:Y:S01]  /*1140*/  LOP3.LUT R21, R5, 0x3ff00000, RZ, 0xfc, !PT ;  /* 0x3ff0000005157812 */ /* 0x000fe200078efcff */
[----:B------:R-:W-:Y:S01]  /*1150*/  IMAD.MOV.U32 R25, RZ, RZ, 0x3ed0ee25 ;  /* 0x3ed0ee25ff197424 */ /* 0x000fe200078e00ff */
[----:B------:R-:W-:Y:S01]  /*1160*/  UMOV UR6, 0x3ae80f1e ;  /* 0x3ae80f1e00067882 */ /* 0x000fe20000000000 */
[----:B------:R-:W-:Y:S01]  /*1170*/  UMOV UR7, 0x3eb1380b ;  /* 0x3eb1380b00077882 */ /* 0x000fe20000000000 */
[----:B------:R-:W-:Y:S01]  /*1180*/  ISETP.GE.U32.AND P0, PT, R21, 0x3ff6a09f, PT ;  /* 0x3ff6a09f1500780c */ /* 0x000fe20003f06070 */
[----:B------:R-:W-:Y:S01]  /*1190*/  UMOV UR8, 0x80000000 ;  /* 0x8000000000087882 */ /* 0x000fe20000000000 */
[----:B------:R-:W-:Y:S01]  /*11a0*/  LEA.HI R27, R14, R27, RZ, 0xc ;  /* 0x0000001b0e1b7211 */ /* 0x000fe200078f60ff */
[----:B------:R-:W-:-:S10]  /*11b0*/  UMOV UR9, 0x43300000 ;  /* 0x4330000000097882 */ /* 0x000fd40000000000 */
[----:B------:R-:W-:Y:S01]  /*11c0*/  @P0 VIADD R5, R21, 0xfff00000 ;  /* 0xfff0000015050836 */ /* 0x000fe20000000000 */
[----:B------:R-:W-:-:S03]  /*11d0*/  @P0 IADD3 R27, PT, PT, R27, 0x1, RZ ;  /* 0x000000011b1b0810 */ /* 0x000fc60007ffe0ff */
[----:B------:R-:W-:Y:S01]  /*11e0*/  @P0 IMAD.MOV.U32 R21, RZ, RZ, R5 ;  /* 0x000000ffff150224 */ /* 0x000fe200078e0005 */
[----:B------:R-:W-:Y:S01]  /*11f0*/  LOP3.LUT R26, R27, 0x80000000, RZ, 0x3c, !PT ;  /* 0x800000001b1a7812 */ /* 0x000fe200078e3cff */
[----:B------:R-:W-:-:S04]  /*1200*/  IMAD.MOV.U32 R27, RZ, RZ, 0x43300000 ;  /* 0x43300000ff1b7424 */ /* 0x000fc800078e00ff */
        /* <DEDUP_REMOVED lines=48> */
.L_x_38:
[----:B------:R-:W-:Y:S01]  /*1510*/  IMAD.MOV.U32 R4, RZ, RZ, 0x0 ;  /* 0x00000000ff047424 */ /* 0x000fe200078e00ff */
[----:B------:R-:W-:Y:S01]  /*1520*/  LOP3.LUT P0, RZ, R17, 0x7fffffff, RZ, 0xc0, !PT ;  /* 0x7fffffff11ff7812 */ /* 0x000fe2000780c0ff */
[----:B------:R-:W-:-:S06]  /*1530*/  IMAD.MOV.U32 R5, RZ, RZ, 0x7ff00000 ;  /* 0x7ff00000ff057424 */ /* 0x000fcc00078e00ff */
[----:B------:R-:W-:-:S10]  /*1540*/  DFMA R4, R16, R4, +INF ;  /* 0x7ff000001004742b */ /* 0x000fd40000000004 */
[----:B------:R-:W-:Y:S02]  /*1550*/  FSEL R16, R4, RZ, P0 ;  /* 0x000000ff04107208 */ /* 0x000fe40000000000 */
[----:B------:R-:W-:-:S07]  /*1560*/  FSEL R17, R5, -QNAN , P0 ;  /* 0xfff0000005117808 */ /* 0x000fce0000000000 */
.L_x_39:
[----:B------:R-:W-:Y:S05]  /*1570*/  BSYNC.RECONVERGENT B0 ;  /* 0x0000000000007941 */ /* 0x000fea0003800200 */
.L_x_37:
[----:B------:R-:W-:Y:S02]  /*1580*/  ISETP.GT.AND P0, PT, R13, 0xfffff, PT ;  /* 0x000fffff0d00780c */ /* 0x000fe40003f04270 */
[----:B------:R-:W-:-:S11]  /*1590*/  MOV R14, 0xfffffc01 ;  /* 0xfffffc01000e7802 */ /* 0x000fd60000000f00 */
[----:B------:R-:W-:Y:S01]  /*15a0*/  @!P0 DMUL R6, R6, 1.80143985094819840000e+16 ;  /* 0x4350000006068828 */ /* 0x000fe20000000000 */
[----:B------:R-:W-:-:S09]  /*15b0*/  @!P0 IMAD.MOV.U32 R14, RZ, RZ, -0x435 ;  /* 0xfffffbcbff0e8424 */ /* 0x000fd200078e00ff */
[----:B------:R-:W-:Y:S02]  /*15c0*/  @!P0 IMAD.MOV.U32 R13, RZ, RZ, R7 ;  /* 0x000000ffff0d8224 */ /* 0x000fe400078e0007 */
[----:B------:R-:W-:Y:S02]  /*15d0*/  @!P0 IMAD.MOV.U32 R12, RZ, RZ, R6 ;  /* 0x000000ffff0c8224 */ /* 0x000fe400078e0006 */
[----:B------:R-:W-:-:S05]  /*15e0*/  VIADD R4, R13, 0xffffffff ;  /* 0xffffffff0d047836 */ /* 0x000fca0000000000 */
[----:B------:R-:W-:-:S13]  /*15f0*/  ISETP.GT.U32.AND P1, PT, R4, 0x7feffffe, PT ;  /* 0x7feffffe0400780c */ /* 0x000fda0003f24070 */
[----:B------:R-:W-:Y:S05]  /*1600*/  @P1 BRA `(.L_x_40) ;  /* 0x0000000400041947 */ /* 0x000fea0003800000 */
[----:B------:R-:W-:Y:S01]  /*1610*/  LOP3.LUT R4, R13, 0xfffff, RZ, 0xc0, !PT ;  /* 0x000fffff0d047812 */ /* 0x000fe200078ec0ff */
[----:B------:R-:W-:Y:S01]  /*1620*/  IMAD.MOV.U32 R20, RZ, RZ, R12 ;  /* 0x000000ffff147224 */ /* 0x000fe200078e000c */
[----:B------:R-:W-:Y:S01]  /*1630*/  MOV R6, RZ ;  /* 0x000000ff00067202 */ /* 0x000fe20000000f00 */
        /* <DEDUP_REMOVED lines=9> */
[----:B------:R-:W-:Y:S02]  /*16d0*/  @P0 VIADD R5, R21, 0xfff00000 ;  /* 0xfff0000015050836 */ /* 0x000fe40000000000 */
[----:B------:R-:W-:Y:S02]  /*16e0*/  @P0 VIADD R14, R14, 0x1 ;  /* 0x000000010e0e0836 */ /* 0x000fe40000000000 */
        /* <DEDUP_REMOVED lines=51> */
.L_x_40:
[----:B------:R-:W-:Y:S01]  /*1a20*/  IMAD.MOV.U32 R4, RZ, RZ, 0x0 ;  /* 0x00000000ff047424 */ /* 0x000fe200078e00ff */
[----:B------:R-:W-:Y:S02]  /*1a30*/  MOV R5, 0x7ff00000 ;  /* 0x7ff0000000057802 */ /* 0x000fe40000000f00 */
[----:B------:R-:W-:-:S04]  /*1a40*/  LOP3.LUT P0, RZ, R7, 0x7fffffff, RZ, 0xc0, !PT ;  /* 0x7fffffff07ff7812 */ /* 0x000fc8000780c0ff */
[----:B------:R-:W-:-:S10]  /*1a50*/  DFMA R4, R6, R4, +INF ;  /* 0x7ff000000604742b */ /* 0x000fd40000000004 */
[----:B------:R-:W-:Y:S02]  /*1a60*/  FSEL R20, R4, RZ, P0 ;  /* 0x000000ff04147208 */ /* 0x000fe40000000000 */
[----:B------:R-:W-:-:S07]  /*1a70*/  FSEL R21, R5, -QNAN , P0 ;  /* 0xfff0000005157808 */ /* 0x000fce0000000000 */
.L_x_41:
[----:B------:R-:W0:Y:S01]  /*1a80*/  LDCU UR6, c[0x0][0x458] ;  /* 0x00008b00ff0677ac */ /* 0x000e220008000800 */
[----:B------:R-:W-:Y:S01]  /*1a90*/  IMAD.MOV.U32 R4, RZ, RZ, 0x1 ;  /* 0x00000001ff047424 */ /* 0x000fe200078e00ff */
[----:B------:R-:W-:Y:S01]  /*1aa0*/  FSETP.GEU.AND P1, PT, |R11|, 6.5827683646048100446e-37, PT ;  /* 0x036000000b00780b */ /* 0x000fe20003f2e200 */
[----:B------:R-:W-:Y:S01]  /*1ab0*/  UMOV UR7, 0x3c695355 ;  /* 0x3c69535500077882 */ /* 0x000fe20000000000 */
[----:B0-----:R-:W0:Y:S01]  /*1ac0*/  I2F.F64 R12, UR6 ;  /* 0x00000006000c7d12 */ /* 0x001e220008201c00 */
[----:B------:R-:W-:Y:S01]  /*1ad0*/  UMOV UR6, 0xbaaafad3 ;  /* 0xbaaafad300067882 */ /* 0x000fe20000000000 */
[----:B0-----:R-:W-:-:S06]  /*1ae0*/  DADD R12, R12, -1 ;  /* 0xbff000000c0c7429 */ /* 0x001fcc0000000000 */
[----:B------:R-:W0:Y:S02]  /*1af0*/  MUFU.RCP64H R5, R13 ;  /* 0x0000000d00057308 */ /* 0x000e240000001800 */
[----:B0-----:R-:W-:-:S08]  /*1b00*/  DFMA R6, -R12, R4, 1 ;  /* 0x3ff000000c06742b */ /* 0x001fd00000000104 */
[----:B------:R-:W-:-:S08]  /*1b10*/  DFMA R6, R6, R6, R6 ;  /* 0x000000060606722b */ /* 0x000fd00000000006 */
[----:B------:R-:W-:-:S08]  /*1b20*/  DFMA R6, R4, R6, R4 ;  /* 0x000000060406722b */ /* 0x000fd00000000004 */
[----:B------:R-:W-:-:S08]  /*1b30*/  DFMA R4, -R12, R6, 1 ;  /* 0x3ff000000c04742b */ /* 0x000fd00000000106 */
[----:B------:R-:W-:Y:S02]  /*1b40*/  DFMA R4, R6, R4, R6 ;  /* 0x000000040604722b */ /* 0x000fe40000000006 */
[----:B------:R-:W-:-:S06]  /*1b50*/  DMUL R6, R20, UR6 ;  /* 0x0000000614067c28 */ /* 0x000fcc0008000000 */
[----:B------:R-:W-:-:S08]  /*1b60*/  DMUL R18, R10, R4 ;  /* 0x000000040a127228 */ /* 0x000fd00000000000 */
[----:B------:R-:W-:-:S08]  /*1b70*/  DFMA R22, -R12, R18, R10 ;  /* 0x000000120c16722b */ /* 0x000fd0000000010a */
[----:B------:R-:W-:Y:S02]  /*1b80*/  DFMA R4, R4, R22, R18 ;  /* 0x000000160404722b */ /* 0x000fe40000000012 */
[----:B------:R-:W-:Y:S01]  /*1b90*/  DMUL R18, R16, UR6 ;  /* 0x0000000610127c28 */ /* 0x000fe20008000000 */
[----:B------:R-:W-:Y:S01]  /*1ba0*/  UMOV UR6, 0x1526e50e ;  /* 0x1526e50e00067882 */ /* 0x000fe20000000000 */
[----:B------:R-:W-:Y:S02]  /*1bb0*/  UMOV UR7, 0x3fdbcb7b ;  /* 0x3fdbcb7b00077882 */ /* 0x000fe40000000000 */
[----:B------:R-:W-:-:S04]  /*1bc0*/  DFMA R6, R20, UR6, R6 ;  /* 0x0000000614067c2b */ /* 0x000fc80008000006 */
[----:B------:R-:W-:Y:S01]  /*1bd0*/  FFMA R14, RZ, R13, R5 ;  /* 0x0000000dff0e7223 */ /* 0x000fe20000000005 */
[----:B------:R-:W-:-:S04]  /*1be0*/  DFMA R16, R16, UR6, R18 ;  /* 0x0000000610107c2b */ /* 0x000fc80008000012 */
[----:B------:R-:W-:-:S04]  /*1bf0*/  FSETP.GT.AND P0, PT, |R14|, 1.469367938527859385e-39, PT ;  /* 0x001000000e00780b */ /* 0x000fc80003f04200 */
[----:B------:R-:W-:-:S09]  /*1c00*/  DADD R16, -R6, R16 ;  /* 0x0000000006107229 */ /* 0x000fd20000000110 */
[----:B------:R-:W-:Y:S05]  /*1c10*/  @P0 BRA P1, `(.L_x_42) ;  /* 0x0000000000200947 */ /* 0x000fea0000800000 */
[----:B------:R-:W-:Y:S01]  /*1c20*/  IMAD.MOV.U32 R22, RZ, RZ, R10 ;  /* 0x000000ffff167224 */ /* 0x000fe200078e000a */
[----:B------:R-:W-:Y:S01]  /*1c30*/  MOV R14, 0x1c80 ;  /* 0x00001c80000e7802 */ /* 0x000fe20000000f00 */
[----:B------:R-:W-:Y:S02]  /*1c40*/  IMAD.MOV.U32 R23, RZ, RZ, R11 ;  /* 0x000000ffff177224 */ /* 0x000fe400078e000b */
[----:B------:R-:W-:Y:S02]  /*1c50*/  IMAD.MOV.U32 R20, RZ, RZ, R12 ;  /* 0x000000ffff147224 */ /* 0x000fe400078e000c */
[----:B------:R-:W-:-:S07]  /*1c60*/  IMAD.MOV.U32 R21, RZ, RZ, R13 ;  /* 0x000000ffff157224 */ /* 0x000fce00078e000d */
[----:B------:R-:W-:Y:S05]  /*1c70*/  CALL.REL.NOINC `($__internal_1_$__cuda_sm20_div_rn_f64_full) ;  /* 0x0000001800c87944 */ /* 0x000fea0003c00000 */
[----:B------:R-:W-:Y:S01]  /*1c80*/  MOV R4, R28 ;  /* 0x0000001c00047202 */ /* 0x000fe20000000f00 */
[----:B------:R-:W-:-:S07]  /*1c90*/  IMAD.MOV.U32 R5, RZ, RZ, R29 ;  /* 0x000000ffff057224 */ /* 0x000fce00078e001d */
.L_x_42:
        /* <DEDUP_REMOVED lines=23> */
.L_x_44:
[----:B------:R-:W-:Y:S05]  /*1e10*/  BSYNC.RECONVERGENT B0 ;  /* 0x0000000000007941 */ /* 0x000fea0003800200 */
.L_x_43:
[----:B------:R-:W-:Y:S01]  /*1e20*/  DSETP.MAX.AND P2, P3, RZ, R6, PT ;  /* 0x00000006ff00722a */ /* 0x000fe20003b4f000 */
[----:B------:R-:W0:Y:S01]  /*1e30*/  LDC R48, c[0x0][0x460] ;  /* 0x00011800ff307b82 */ /* 0x000e220000000800 */
[----:B------:R-:W-:Y:S01]  /*1e40*/  IMAD.MOV.U32 R4, RZ, RZ, RZ ;  /* 0x000000ffff047224 */ /* 0x000fe200078e00ff */
[----:B------:R-:W-:Y:S01]  /*1e50*/  DSETP.MAX.AND P0, P1, RZ, R2, PT ;  /* 0x00000002ff00722a */ /* 0x000fe2000390f000 */
[----:B------:R-:W-:Y:S02]  /*1e60*/  IMAD.MOV.U32 R5, RZ, RZ, R6 ;  /* 0x000000ffff057224 */ /* 0x000fe400078e0006 */
[----:B------:R-:W-:Y:S01]  /*1e70*/  IMAD.MOV.U32 R11, RZ, RZ, R3 ;  /* 0x000000ffff0b7224 */ /* 0x000fe200078e0003 */
[C---:B------:R-:W-:Y:S01]  /*1e80*/  FSEL R17, R4.reuse, R7, P2 ;  /* 0x0000000704117208 */ /* 0x040fe20001000000 */
[----:B------:R-:W-:Y:S01]  /*1e90*/  IMAD.MOV.U32 R6, RZ, RZ, RZ ;  /* 0x000000ffff067224 */ /* 0x000fe200078e00ff */
[----:B------:R-:W-:Y:S01]  /*1ea0*/  SEL R4, R4, R5, P2 ;  /* 0x0000000504047207 */ /* 0x000fe20001000000 */
[----:B------:R-:W-:-:S04]  /*1eb0*/  IMAD.MOV.U32 R3, RZ, RZ, R13 ;  /* 0x000000ffff037224 */ /* 0x000fc800078e000d */
[----:B------:R-:W-:Y:S01]  /*1ec0*/  @P3 LOP3.LUT R17, R7, 0x80000, RZ, 0xfc, !PT ;  /* 0x0008000007113812 */ /* 0x000fe200078efcff */
[----:B------:R-:W-:Y:S02]  /*1ed0*/  IMAD.MOV.U32 R7, RZ, RZ, R2 ;  /* 0x000000ffff077224 */ /* 0x000fe400078e0002 */
[----:B------:R-:W-:Y:S01]  /*1ee0*/  IMAD.MOV.U32 R2, RZ, RZ, RZ ;  /* 0x000000ffff027224 */ /* 0x000fe200078e00ff */
[----:B------:R-:W-:Y:S02]  /*1ef0*/  MOV R5, R17 ;  /* 0x0000001100057202 */ /* 0x000fe40000000f00 */
[----:B------:R-:W-:Y:S02]  /*1f00*/  FSEL R17, R6, R11, P0 ;  /* 0x0000000b06117208 */ /* 0x000fe40000000000 */
[----:B------:R-:W-:Y:S01]  /*1f10*/  SEL R2, R2, R7, P0 ;  /* 0x0000000702027207 */ /* 0x000fe20000000000 */
[----:B------:R-:W-:Y:S01]  /*1f20*/  IMAD.MOV.U32 R6, RZ, RZ, R5 ;  /* 0x000000ffff067224 */ /* 0x000fe200078e0005 */
[----:B------:R-:W-:Y:S01]  /*1f30*/  DSETP.MIN.AND P2, P3, R12, R4, PT ;  /* 0x000000040c00722a */ /* 0x000fe20003b40000 */
[----:B0-----:R-:W-:-:S02]  /*1f40*/  ISETP.GE.AND P0, PT, R48, 0x1, PT ;  /* 0x000000013000780c */ /* 0x001fc40003f06270 */
[----:B------:R-:W-:-:S03]  /*1f50*/  @P1 LOP3.LUT R17, R11, 0x80000, RZ, 0xfc, !PT ;  /* 0x000800000b111812 */ /* 0x000fc600078efcff */
[----:B------:R-:W-:Y:S02]  /*1f60*/  FSEL R7, R3, R6, P2 ;  /* 0x0000000603077208 */ /* 0x000fe40001000000 */
[----:B------:R-:W-:Y:S02]  /*1f70*/  MOV R3, R17 ;  /* 0x0000001100037202 */ /* 0x000fe40000000f00 */
[----:B------:R-:W-:-:S04]  /*1f80*/  SEL R4, R12, R4, P2 ;  /* 0x000000040c047207 */ /* 0x000fc80001000000 */
[----:B------:R-:W-:Y:S01]  /*1f90*/  DSETP.MIN.AND P1, P2, R2, R8, PT ;  /* 0x000000080200722a */ /* 0x000fe20003a20000 */
[----:B------:R-:W-:Y:S01]  /*1fa0*/  @P3 LOP3.LUT R7, R6, 0x80000, RZ, 0xfc, !PT ;  /* 0x0008000006073812 */ /* 0x000fe200078efcff */
[----:B------:R-:W-:-:S12]  /*1fb0*/  @!P0 EXIT ;  /* 0x000000000000894d */ /* 0x000fd80003800000 */
[----:B------:R-:W-:Y:S01]  /*1fc0*/  IMAD.MOV.U32 R5, RZ, RZ, R7 ;  /* 0x000000ffff057224 */ /* 0x000fe200078e0007 */
[----:B------:R-:W-:Y:S01]  /*1fd0*/  SEL R2, R2, R8, P1 ;  /* 0x0000000802027207 */ /* 0x000fe20000800000 */
[----:B------:R-:W-:Y:S01]  /*1fe0*/  IMAD.MOV.U32 R7, RZ, RZ, R9 ;  /* 0x000000ffff077224 */ /* 0x000fe200078e0009 */
[----:B------:R-:W0:Y:S01]  /*1ff0*/  LDCU UR7, c[0x0][0x458] ;  /* 0x00008b00ff0777ac */ /* 0x000e220008000800 */
[----:B------:R-:W-:Y:S01]  /*2000*/  IMAD.MOV.U32 R6, RZ, RZ, R3 ;  /* 0x000000ffff067224 */ /* 0x000fe200078e0003 */
[----:B------:R-:W-:Y:S01]  /*2010*/  F2I.F64.CEIL R14, R4 ;  /* 0x00000004000e7311 */ /* 0x000fe20000309100 */
[----:B------:R-:W1:Y:S03]  /*2020*/  LDCU UR6, c[0x0][0x464] ;  /* 0x00008c80ff0677ac */ /* 0x000e660008000800 */
[----:B------:R-:W-:Y:S02]  /*2030*/  FSEL R11, R6, R7, P1 ;  /* 0x00000007060b7208 */ /* 0x000fe40000800000 */
[----:B------:R-:W-:-:S02]  /*2040*/  @P2 LOP3.LUT R11, R7, 0x80000, RZ, 0xfc, !PT ;  /* 0x00080000070b2812 */ /* 0x000fc400078efcff */
[----:B------:R-:W2:Y:S03]  /*2050*/  F2I.F64.FLOOR R17, R4 ;  /* 0x0000000400117311 */ /* 0x000ea60000305100 */
[----:B------:R-:W-:-:S05]  /*2060*/  IMAD.MOV.U32 R3, RZ, RZ, R11 ;  /* 0x000000ffff037224 */ /* 0x000fca00078e000b */
[----:B------:R-:W0:Y:S01]  /*2070*/  F2I.F64.CEIL R16, R2 ;  /* 0x0000000200107311 */ /* 0x000e220000309100 */
[----:B--2---:R-:W-:-:S07]  /*2080*/  ISETP.NE.AND P2, PT, R17, R14, PT ;  /* 0x0000000e1100720c */ /* 0x004fce0003f45270 */
[----:B------:R-:W2:Y:S01]  /*2090*/  F2I.F64.FLOOR R19, R2 ;  /* 0x0000000200137311 */ /* 0x000ea20000305100 */
[----:B------:R-:W-:Y:S01]  /*20a0*/  ISETP.NE.AND P0, PT, R17, R14, PT ;  /* 0x0000000e1100720c */ /* 0x000fe20003f05270 */
[----:B0-----:R-:W-:-:S06]  /*20b0*/  IMAD R18, R16, UR7, R17 ;  /* 0x0000000710127c24 */ /* 0x001fcc000f8e0211 */
[----:B------:R-:W0:Y:S01]  /*20c0*/  I2F.F64 R6, R14 ;  /* 0x0000000e00067312 */ /* 0x000e220000201c00 */
[----:B--2---:R-:W-:-:S07]  /*20d0*/  ISETP.NE.AND P1, PT, R19, R16, PT ;  /* 0x000000101300720c */ /* 0x004fce0003f25270 */
[----:B------:R-:W2:Y:S01]  /*20e0*/  I2F.F64 R8, R17 ;  /* 0x0000001100087312 */ /* 0x000ea20000201c00 */
[C---:B------:R-:W-:Y:S01]  /*20f0*/  IMAD R20, R19.reuse, UR7, R17 ;  /* 0x0000000713147c24 */ /* 0x040fe2000f8e0211 */
[----:B------:R-:W-:Y:S02]  /*2100*/  ISETP.EQ.AND P2, PT, R19, R16, P2 ;  /* 0x000000101300720c */ /* 0x000fe40001742270 */
[CC--:B------:R-:W-:Y:S02]  /*2110*/  ISETP.NE.AND P3, PT, R17.reuse, R14.reuse, P1 ;  /* 0x0000000e1100720c */ /* 0x0c0fe40000f65270 */
[----:B------:R-:W-:Y:S01]  /*2120*/  ISETP.EQ.AND P1, PT, R17, R14, P1 ;  /* 0x0000000e1100720c */ /* 0x000fe20000f22270 */
[C---:B0-----:R-:W-:Y:S01]  /*2130*/  DADD R6, -R4.reuse, R6 ;  /* 0x0000000004067229 */ /* 0x041fe20000000106 */
[----:B------:R-:W0:Y:S01]  /*2140*/  I2F.F64 R10, R16 ;  /* 0x00000010000a7312 */ /* 0x000e220000201c00 */
[----:B------:R-:W-:Y:S01]  /*2150*/  ISETP.EQ.AND P0, PT, R19, R16, !P0 ;  /* 0x000000101300720c */ /* 0x000fe20004702270 */
[----:B--2---:R-:W-:-:S06]  /*2160*/  DADD R8, R4, -R8 ;  /* 0x0000000004087229 */ /* 0x004fcc0000000808 */
[----:B------:R2:W3:Y:S01]  /*2170*/  I2F.F64 R12, R19 ;  /* 0x00000013000c7312 */ /* 0x0004e20000201c00 */
[--C-:B------:R-:W-:Y:S02]  /*2180*/  IMAD R4, R16, UR7, R14.reuse ;  /* 0x0000000710047c24 */ /* 0x100fe4000f8e020e */
[----:B------:R-:W-:Y:S02]  /*2190*/  IMAD R14, R19, UR7, R14 ;  /* 0x00000007130e7c24 */ /* 0x000fe4000f8e020e */
[--C-:B-1----:R-:W-:Y:S01]  /*21a0*/  IMAD R5, R4, UR6, R15.reuse ;  /* 0x0000000604057c24 */ /* 0x102fe2000f8e020f */
[C---:B0-----:R-:W-:Y:S01]  /*21b0*/  DADD R10, -R2.reuse, R10 ;  /* 0x00000000020a7229 */ /* 0x041fe2000000010a */
[--C-:B------:R-:W-:Y:S02]  /*21c0*/  IMAD R17, R14, UR6, R15.reuse ;  /* 0x000000060e117c24 */ /* 0x100fe4000f8e020f */
[--C-:B--2---:R-:W-:Y:S02]  /*21d0*/  IMAD R19, R18, UR6, R15.reuse ;  /* 0x0000000612137c24 */ /* 0x104fe4000f8e020f */
[----:B------:R-:W-:Y:S01]  /*21e0*/  IMAD R5, R5, R48, RZ ;  /* 0x0000003005057224 */ /* 0x000fe200078e02ff */
[----:B---3--:R-:W-:Y:S01]  /*21f0*/  DADD R12, R2, -R12 ;  /* 0x00000000020c7229 */ /* 0x008fe2000000080c */
[----:B------:R-:W-:-:S02]  /*2200*/  IMAD R3, R0, UR6, R15 ;  /* 0x0000000600037c24 */ /* 0x000fc4000f8e020f */
[----:B------:R-:W-:Y:S02]  /*2210*/  IMAD R15, R20, UR6, R15 ;  /* 0x00000006140f7c24 */ /* 0x000fe4000f8e020f */
[-C--:B------:R-:W-:Y:S02]  /*2220*/  IMAD R4, R3, R48.reuse, RZ ;  /* 0x0000003003047224 */ /* 0x080fe400078e02ff */
[-C--:B------:R-:W-:Y:S02]  /*2230*/  IMAD R0, R17, R48.reuse, RZ ;  /* 0x0000003011007224 */ /* 0x080fe400078e02ff */
[-C--:B------:R-:W-:Y:S02]  /*2240*/  IMAD R2, R19, R48.reuse, RZ ;  /* 0x0000003013027224 */ /* 0x080fe400078e02ff */
[----:B------:R-:W-:Y:S02]  /*2250*/  IMAD R3, R15, R48, RZ ;  /* 0x000000300f037224 */ /* 0x000fe400078e02ff */
[----:B------:R-:W-:-:S07]  /*2260*/  IMAD.MOV R48, RZ, RZ, -R48 ;  /* 0x000000ffff307224 */ /* 0x000fce00078e0a30 */
.L_x_45:
[----:B0-----:R-:W0:Y:S02]  /*2270*/  LDC.64 R42, c[0x0][0x3a8] ;  /* 0x0000ea00ff2a7b82 */ /* 0x001e240000000a00 */
[----:B0-----:R-:W-:-:S04]  /*2280*/  IMAD.WIDE R38, R0, 0x8, R42 ;  /* 0x0000000800267825 */ /* 0x001fc800078e022a */
[--C-:B------:R-:W-:Y:S02]  /*2290*/  IMAD.WIDE R36, R3, 0x8, R42.reuse ;  /* 0x0000000803247825 */ /* 0x100fe400078e022a */
[----:B------:R-:W2:Y:S04]  /*22a0*/  LDG.E.64 R38, desc[UR4][R38.64] ;  /* 0x0000000426267981 */ /* 0x000ea8000c1e1b00 */
[----:B------:R-:W3:Y:S01]  /*22b0*/  LDG.E.64 R36, desc[UR4][R36.64] ;  /* 0x0000000424247981 */ /* 0x000ee2000c1e1b00 */
[----:B------:R-:W-:-:S06]  /*22c0*/  IMAD.WIDE R40, R2, 0x8, R42 ;  /* 0x0000000802287825 */ /* 0x000fcc00078e022a */
[----:B------:R-:W4:Y:S01]  /*22d0*/  LDG.E.64 R40, desc[UR4][R40.64] ;  /* 0x0000000428287981 */ /* 0x000f22000c1e1b00 */
[----:B------:R-:W-:-:S05]  /*22e0*/  @P3 IMAD.WIDE R50, R5, 0x8, R42 ;  /* 0x0000000805323825 */ /* 0x000fca00078e022a */
[----:B------:R-:W5:Y:S01]  /*22f0*/  @P3 LDG.E.64 R44, desc[UR4][R50.64] ;  /* 0x00000004322c3981 */ /* 0x000f62000c1e1b00 */
[CC--:B--2---:R-:W-:Y:S02]  /*2300*/  DMUL R46, R8.reuse, R38.reuse ;  /* 0x00000026082e7228 */ /* 0x0c4fe40000000000 */
[----:B------:R-:W-:Y:S02]  /*2310*/  DMUL R38, R8, R38 ;  /* 0x0000002608267228 */ /* 0x000fe40000000000 */
[----:B---3--:R-:W-:-:S04]  /*2320*/  @P3 DMUL R42, R6, R36 ;  /* 0x00000024062a3228 */ /* 0x008fc80000000000 */
[----:B------:R-:W-:Y:S02]  /*2330*/  @P3 DMUL R46, R10, R46 ;  /* 0x0000002e0a2e3228 */ /* 0x000fe40000000000 */
[----:B------:R-:W-:-:S06]  /*2340*/  DFMA R38, R6, R36, R38 ;  /* 0x000000240626722b */ /* 0x000fcc0000000026 */
[----:B------:R-:W-:Y:S02]  /*2350*/  @P3 DFMA R46, R10, R42, R46 ;  /* 0x0000002a0a2e322b */ /* 0x000fe4000000002e */
[----:B----4-:R-:W-:Y:S02]  /*2360*/  @P3 DMUL R42, R6, R40 ;  /* 0x00000028062a3228 */ /* 0x010fe40000000000 */
[----:B-----5:R-:W-:Y:S02]  /*2370*/  @P3 DMUL R44, R8, R44 ;  /* 0x0000002c082c3228 */ /* 0x020fe40000000000 */
[----:B------:R-:W-:-:S04]  /*2380*/  DMUL R40, R12, R40 ;  /* 0x000000280c287228 */ /* 0x000fc80000000000 */
[----:B------:R-:W-:-:S04]  /*2390*/  @P3 DFMA R42, R12, R42, R46 ;  /* 0x0000002a0c2a322b */ /* 0x000fc8000000002e */
[----:B------:R-:W-:-:S04]  /*23a0*/  DFMA R40, R10, R36, R40 ;  /* 0x000000240a28722b */ /* 0x000fc80000000028 */
[----:B------:R-:W-:Y:S01]  /*23b0*/  @P3 DFMA R16, R12, R44, R42 ;  /* 0x0000002c0c10322b */ /* 0x000fe2000000002a */
[----:B------:R-:W0:Y:S08]  /*23c0*/  LDC.64 R44, c[0x0][0x400] ;  /* 0x00010000ff2c7b82 */ /* 0x000e300000000a00 */
[----:B------:R-:W1:Y:S01]  /*23d0*/  LDC.64 R42, c[0x0][0x3b0] ;  /* 0x0000ec00ff2a7b82 */ /* 0x000e620000000a00 */
[----:B------:R-:W-:-:S02]  /*23e0*/  FSEL R51, R38, R16, P2 ;  /* 0x0000001026337208 */ /* 0x000fc40001000000 */
[----:B------:R-:W-:Y:S02]  /*23f0*/  FSEL R39, R39, R17, P2 ;  /* 0x0000001127277208 */ /* 0x000fe40001000000 */
[----:B------:R-:W-:Y:S02]  /*2400*/  FSEL R51, R40, R51, P1 ;  /* 0x0000003328337208 */ /* 0x000fe40000800000 */
[----:B------:R-:W-:Y:S02]  /*2410*/  FSEL R41, R41, R39, P1 ;  /* 0x0000002729297208 */ /* 0x000fe40000800000 */
[----:B------:R-:W-:Y:S02]  /*2420*/  FSEL R50, R36, R51, P0 ;  /* 0x0000003324327208 */ /* 0x000fe40000000000 */
[----:B------:R-:W-:Y:S01]  /*2430*/  FSEL R51, R37, R41, P0 ;  /* 0x0000002925337208 */ /* 0x000fe20000000000 */
[----:B0-----:R-:W-:-:S05]  /*2440*/  IMAD.WIDE R52, R4, 0x8, R44 ;  /* 0x0000000804347825 */ /* 0x001fca00078e022c */
[----:B------:R0:W-:Y:S01]  /*2450*/  STG.E.64 desc[UR4][R52.64], R50 ;  /* 0x0000003234007986 */ /* 0x0001e2000c101b04 */
[----:B-1----:R-:W-:-:S04]  /*2460*/  IMAD.WIDE R38, R0, 0x8, R42 ;  /* 0x0000000800267825 */ /* 0x002fc800078e022a */
[--C-:B------:R-:W-:Y:S02]  /*2470*/  IMAD.WIDE R36, R3, 0x8, R42.reuse ;  /* 0x0000000803247825 */ /* 0x100fe400078e022a */
[----:B------:R-:W2:Y:S04]  /*2480*/  LDG.E.64 R38, desc[UR4][R38.64] ;  /* 0x0000000426267981 */ /* 0x000ea8000c1e1b00 */
[----:B------:R-:W3:Y:S01]  /*2490*/  LDG.E.64 R36, desc[UR4][R36.64] ;  /* 0x0000000424247981 */ /* 0x000ee2000c1e1b00 */
[----:B------:R-:W-:-:S06]  /*24a0*/  IMAD.WIDE R40, R2, 0x8, R42 ;  /* 0x0000000802287825 */ /* 0x000fcc00078e022a */
[----:B------:R-:W4:Y:S01]  /*24b0*/  LDG.E.64 R40, desc[UR4][R40.64] ;  /* 0x0000000428287981 */ /* 0x000f22000c1e1b00 */
[----:B0-----:R-:W-:-:S05]  /*24c0*/  @P3 IMAD.WIDE R50, R5, 0x8, R42 ;  /* 0x0000000805323825 */ /* 0x001fca00078e022a */
        /* <DEDUP_REMOVED lines=239> */
[----:B------:R-:W-:-:S06]  /*33c0*/  @P3 IMAD.WIDE R44, R5, 0x8, R42 ;  /* 0x00000008052c3825 */ /* 0x000fcc00078e022a */
        /* <DEDUP_REMOVED lines=8> */
[----:B-----5:R-:W-:-:S06]  /*3450*/  @P3 DMUL R44, R8, R44 ;  /* 0x0000002c082c3228 */ /* 0x020fcc0000000000 */
[----:B------:R-:W-:-:S08]  /*3460*/  @P3 DFMA R42, R12, R42, R46 ;  /* 0x0000002a0c2a322b */ /* 0x000fd0000000002e */
[C---:B------:R-:W-:Y:S02]  /*3470*/  @P3 DFMA R34, R12.reuse, R44, R42 ;  /* 0x0000002c0c22322b */ /* 0x040fe4000000002a */
[----:B------:R-:W1:Y:S01]  /*3480*/  LDC.64 R42, c[0x0][0x448] ;  /* 0x00011200ff2a7b82 */ /* 0x000e620000000a00 */
[----:B------:R-:W-:-:S07]  /*3490*/  DMUL R44, R12, R36 ;  /* 0x000000240c2c7228 */ /* 0x000fce0000000000 */
[----:B------:R-:W2:Y:S01]  /*34a0*/  LDC.64 R36, c[0x0][0x3f8] ;  /* 0x0000fe00ff247b82 */ /* 0x000ea20000000a00 */
[----:B------:R-:W-:Y:S01]  /*34b0*/  DFMA R44, R10, R38, R44 ;  /* 0x000000260a2c722b */ /* 0x000fe2000000002c */
[----:B0-----:R-:W-:Y:S02]  /*34c0*/  FSEL R51, R40, R34, P2 ;  /* 0x0000002228337208 */ /* 0x001fe40001000000 */
[----:B------:R-:W-:-:S07]  /*34d0*/  FSEL R41, R41, R35, P2 ;  /* 0x0000002329297208 */ /* 0x000fce0001000000 */
[----:B------:R-:W-:Y:S02]  /*34e0*/  FSEL R51, R44, R51, P1 ;  /* 0x000000332c337208 */ /* 0x000fe40000800000 */
[----:B------:R-:W-:Y:S02]  /*34f0*/  FSEL R45, R45, R41, P1 ;  /* 0x000000292d2d7208 */ /* 0x000fe40000800000 */
[----:B------:R-:W-:Y:S01]  /*3500*/  FSEL R50, R38, R51, P0 ;  /* 0x0000003326327208 */ /* 0x000fe20000000000 */
[----:B-1----:R-:W-:Y:S01]  /*3510*/  IMAD.WIDE R52, R4, 0x8, R42 ;  /* 0x0000000804347825 */ /* 0x002fe200078e022a */
[----:B------:R-:W-:-:S05]  /*3520*/  FSEL R51, R39, R45, P0 ;  /* 0x0000002d27337208 */ /* 0x000fca0000000000 */
[----:B------:R0:W-:Y:S01]  /*3530*/  STG.E.64 desc[UR4][R52.64], R50 ;  /* 0x0000003234007986 */ /* 0x0001e2000c101b04 */
[----:B--2---:R-:W-:-:S04]  /*3540*/  IMAD.WIDE R42, R0, 0x8, R36 ;  /* 0x00000008002a7825 */ /* 0x004fc800078e0224 */
[--C-:B------:R-:W-:Y:S02]  /*3550*/  IMAD.WIDE R40, R3, 0x8, R36.reuse ;  /* 0x0000000803287825 */ /* 0x100fe400078e0224 */
[----:B------:R-:W2:Y:S04]  /*3560*/  LDG.E.64 R42, desc[UR4][R42.64] ;  /* 0x000000042a2a7981 */ /* 0x000ea8000c1e1b00 */
[----:B------:R-:W3:Y:S01]  /*3570*/  LDG.E.64 R40, desc[UR4][R40.64] ;  /* 0x0000000428287981 */ /* 0x000ee2000c1e1b00 */
[----:B------:R-:W-:-:S04]  /*3580*/  IMAD.WIDE R38, R2, 0x8, R36 ;  /* 0x0000000802267825 */ /* 0x000fc800078e0224 */
[C---:B0-----:R-:W-:Y:S02]  /*3590*/  @P3 IMAD.WIDE R50, R5.reuse, 0x8, R36 ;  /* 0x0000000805323825 */ /* 0x041fe400078e0224 */
[----:B------:R-:W4:Y:S04]  /*35a0*/  LDG.E.64 R38, desc[UR4][R38.64] ;  /* 0x0000000426267981 */ /* 0x000f28000c1e1b00 */
[----:B------:R-:W5:Y:S01]  /*35b0*/  @P3 LDG.E.64 R36, desc[UR4][R50.64] ;  /* 0x0000000432243981 */ /* 0x000f62000c1e1b00 */
[----:B------:R-:W-:Y:S01]  /*35c0*/  IADD3 R48, PT, PT, R48, 0x1, RZ ;  /* 0x0000000130307810 */ /* 0x000fe20007ffe0ff */
[----:B------:R-:W-:Y:S02]  /*35d0*/  VIADD R5, R5, 0x1 ;  /* 0x0000000105057836 */ /* 0x000fe40000000000 */
[----:B------:R-:W-:Y:S01]  /*35e0*/  VIADD R0, R0, 0x1 ;  /* 0x0000000100007836 */ /* 0x000fe20000000000 */
[----:B------:R-:W-:Y:S01]  /*35f0*/  ISETP.NE.AND P4, PT, R48, RZ, PT ;  /* 0x000000ff3000720c */ /* 0x000fe20003f85270 */
[----:B------:R-:W-:-:S02]  /*3600*/  VIADD R2, R2, 0x1 ;  /* 0x0000000102027836 */ /* 0x000fc40000000000 */
[----:B------:R-:W-:Y:S01]  /*3610*/  VIADD R3, R3, 0x1 ;  /* 0x0000000103037836 */ /* 0x000fe20000000000 */
[CC--:B--2---:R-:W-:Y:S02]  /*3620*/  DMUL R44, R8.reuse, R42.reuse ;  /* 0x0000002a082c7228 */ /* 0x0c4fe40000000000 */
[----:B------:R-:W-:Y:S02]  /*3630*/  DMUL R42, R8, R42 ;  /* 0x0000002a082a7228 */ /* 0x000fe40000000000 */
[----:B---3--:R-:W-:-:S04]  /*3640*/  @P3 DMUL R46, R6, R40 ;  /* 0x00000028062e3228 */ /* 0x008fc80000000000 */
[----:B------:R-:W-:Y:S02]  /*3650*/  @P3 DMUL R44, R10, R44 ;  /* 0x0000002c0a2c3228 */ /* 0x000fe40000000000 */
[----:B------:R-:W-:Y:S02]  /*3660*/  DFMA R42, R6, R40, R42 ;  /* 0x00000028062a722b */ /* 0x000fe4000000002a */
[----:B-----5:R-:W-:-:S04]  /*3670*/  @P3 DMUL R36, R8, R36 ;  /* 0x0000002408243228 */ /* 0x020fc80000000000 */
[----:B------:R-:W-:Y:S02]  /*3680*/  @P3 DFMA R44, R10, R46, R44 ;  /* 0x0000002e0a2c322b */ /* 0x000fe4000000002c */
[-C--:B----4-:R-:W-:Y:S02]  /*3690*/  @P3 DMUL R46, R6, R38.reuse ;  /* 0x00000026062e3228 */ /* 0x090fe40000000000 */
[----:B------:R-:W-:-:S06]  /*36a0*/  DMUL R38, R12, R38 ;  /* 0x000000260c267228 */ /* 0x000fcc0000000000 */
[----:B------:R-:W-:Y:S02]  /*36b0*/  @P3 DFMA R44, R12, R46, R44 ;  /* 0x0000002e0c2c322b */ /* 0x000fe4000000002c */
[----:B------:R-:W-:-:S06]  /*36c0*/  DFMA R38, R10, R40, R38 ;  /* 0x000000280a26722b */ /* 0x000fcc0000000026 */
[----:B------:R-:W-:Y:S01]  /*36d0*/  @P3 DFMA R14, R12, R36, R44 ;  /* 0x000000240c0e322b */ /* 0x000fe2000000002c */
[----:B------:R-:W0:Y:S09]  /*36e0*/  LDC.64 R36, c[0x0][0x450] ;  /* 0x00011400ff247b82 */ /* 0x000e320000000a00 */
[----:B------:R-:W-:-:S02]  /*36f0*/  FSEL R45, R42, R14, P2 ;  /* 0x0000000e2a2d7208 */ /* 0x000fc40001000000 */
[----:B------:R-:W-:Y:S02]  /*3700*/  FSEL R47, R43, R15, P2 ;  /* 0x0000000f2b2f7208 */ /* 0x000fe40001000000 */
[----:B------:R-:W-:Y:S02]  /*3710*/  FSEL R43, R38, R45, P1 ;  /* 0x0000002d262b7208 */ /* 0x000fe40000800000 */
[----:B------:R-:W-:Y:S02]  /*3720*/  FSEL R39, R39, R47, P1 ;  /* 0x0000002f27277208 */ /* 0x000fe40000800000 */
[----:B------:R-:W-:Y:S02]  /*3730*/  FSEL R38, R40, R43, P0 ;  /* 0x0000002b28267208 */ /* 0x000fe40000000000 */
[----:B------:R-:W-:Y:S01]  /*3740*/  FSEL R39, R41, R39, P0 ;  /* 0x0000002729277208 */ /* 0x000fe20000000000 */
[----:B0-----:R-:W-:-:S04]  /*3750*/  IMAD.WIDE R36, R4, 0x8, R36 ;  /* 0x0000000804247825 */ /* 0x001fc800078e0224 */
[----:B------:R-:W-:Y:S01]  /*3760*/  VIADD R4, R4, 0x1 ;  /* 0x0000000104047836 */ /* 0x000fe20000000000 */
[----:B------:R0:W-:Y:S01]  /*3770*/  STG.E.64 desc[UR4][R36.64], R38 ;  /* 0x0000002624007986 */ /* 0x0001e2000c101b04 */
[----:B------:R-:W-:Y:S05]  /*3780*/  @P4 BRA `(.L_x_45) ;  /* 0xffffffe800b84947 */ /* 0x000fea000383ffff */
[----:B------:R-:W-:Y:S05]  /*3790*/  EXIT ;  /* 0x000000000000794d */ /* 0x000fea0003800000 */
        .weak           $__internal_1_$__cuda_sm20_div_rn_f64_full
        .type           $__internal_1_$__cuda_sm20_div_rn_f64_full,@function
        .size           $__internal_1_$__cuda_sm20_div_rn_f64_full,(.L_x_57 - $__internal_1_$__cuda_sm20_div_rn_f64_full)
$__internal_1_$__cuda_sm20_div_rn_f64_full:
[C---:B------:R-:W-:Y:S01]  /*37a0*/  FSETP.GEU.AND P0, PT, |R21|.reuse, 1.469367938527859385e-39, PT ;  /* 0x001000001500780b */ /* 0x040fe20003f0e200 */
[----:B------:R-:W-:Y:S01]  /*37b0*/  IMAD.MOV.U32 R24, RZ, RZ, 0x1 ;  /* 0x00000001ff187424 */ /* 0x000fe200078e00ff */
[----:B------:R-:W-:Y:S01]  /*37c0*/  LOP3.LUT R4, R21, 0x800fffff, RZ, 0xc0, !PT ;  /* 0x800fffff15047812 */ /* 0x000fe200078ec0ff */
[----:B------:R-:W-:Y:S01]  /*37d0*/  BSSY.RECONVERGENT B1, `(.L_x_46) ;  /* 0x0000054000017945 */ /* 0x000fe20003800200 */
[C---:B------:R-:W-:Y:S02]  /*37e0*/  FSETP.GEU.AND P2, PT, |R23|.reuse, 1.469367938527859385e-39, PT ;  /* 0x001000001700780b */ /* 0x040fe40003f4e200 */
[----:B------:R-:W-:Y:S02]  /*37f0*/  LOP3.LUT R5, R4, 0x3ff00000, RZ, 0xfc, !PT ;  /* 0x3ff0000004057812 */ /* 0x000fe400078efcff */
[----:B------:R-:W-:Y:S02]  /*3800*/  MOV R4, R20 ;  /* 0x0000001400047202 */ /* 0x000fe40000000f00 */
[----:B------:R-:W-:-:S02]  /*3810*/  LOP3.LUT R28, R23, 0x7ff00000, RZ, 0xc0, !PT ;  /* 0x7ff00000171c7812 */ /* 0x000fc400078ec0ff */
[C---:B------:R-:W-:Y:S01]  /*3820*/  LOP3.LUT R34, R21.reuse, 0x7ff00000, RZ, 0xc0, !PT ;  /* 0x7ff0000015227812 */ /* 0x040fe200078ec0ff */
[----:B------:R-:W-:Y:S02]  /*3830*/  @!P0 DMUL R4, R20, 8.98846567431157953865e+307 ;  /* 0x7fe0000014048828 */ /* 0x000fe40000000000 */
[----:B------:R-:W-:Y:S01]  /*3840*/  IMAD.MOV.U32 R35, RZ, RZ, R28 ;  /* 0x000000ffff237224 */ /* 0x000fe200078e001c */
[C---:B------:R-:W-:Y:S02]  /*3850*/  ISETP.GE.U32.AND P1, PT, R28.reuse, R34, PT ;  /* 0x000000221c00720c */ /* 0x040fe40003f26070 */
[----:B------:R-:W-:Y:S01]  /*3860*/  @!P2 LOP3.LUT R29, R21, 0x7ff00000, RZ, 0xc0, !PT ;  /* 0x7ff00000151da812 */ /* 0x000fe200078ec0ff */
[----:B------:R-:W0:Y:S03]  /*3870*/  MUFU.RCP64H R25, R5 ;  /* 0x0000000500197308 */ /* 0x000e260000001800 */
[----:B------:R-:W-:Y:S01]  /*3880*/  @!P2 ISETP.GE.U32.AND P3, PT, R28, R29, PT ;  /* 0x0000001d1c00a20c */ /* 0x000fe20003f66070 */
[----:B------:R-:W-:Y:S01]  /*3890*/  IMAD.MOV.U32 R29, RZ, RZ, 0x1ca00000 ;  /* 0x1ca00000ff1d7424 */ /* 0x000fe200078e00ff */
[----:B------:R-:W-:-:S05]  /*38a0*/  @!P0 LOP3.LUT R34, R5, 0x7ff00000, RZ, 0xc0, !PT ;  /* 0x7ff0000005228812 */ /* 0x000fca00078ec0ff */
[----:B------:R-:W-:Y:S01]  /*38b0*/  VIADD R37, R34, 0xffffffff ;  /* 0xffffffff22257836 */ /* 0x000fe20000000000 */
[----:B0-----:R-:W-:-:S08]  /*38c0*/  DFMA R26, R24, -R4, 1 ;  /* 0x3ff00000181a742b */ /* 0x001fd00000000804 */
[----:B------:R-:W-:-:S08]  /*38d0*/  DFMA R26, R26, R26, R26 ;  /* 0x0000001a1a1a722b */ /* 0x000fd0000000001a */
[----:B------:R-:W-:Y:S01]  /*38e0*/  DFMA R30, R24, R26, R24 ;  /* 0x0000001a181e722b */ /* 0x000fe20000000018 */
[C---:B------:R-:W-:Y:S01]  /*38f0*/  @!P2 SEL R27, R29.reuse, 0x63400000, !P3 ;  /* 0x634000001d1ba807 */ /* 0x040fe20005800000 */
[----:B------:R-:W-:Y:S01]  /*3900*/  IMAD.MOV.U32 R24, RZ, RZ, R22 ;  /* 0x000000ffff187224 */ /* 0x000fe200078e0016 */
[----:B------:R-:W-:Y:S01]  /*3910*/  SEL R25, R29, 0x63400000, !P1 ;  /* 0x634000001d197807 */ /* 0x000fe20004800000 */
[----:B------:R-:W-:Y:S01]  /*3920*/  @!P2 IMAD.MOV.U32 R26, RZ, RZ, RZ ;  /* 0x000000ffff1aa224 */ /* 0x000fe200078e00ff */
[--C-:B------:R-:W-:Y:S02]  /*3930*/  @!P2 LOP3.LUT R27, R27, 0x80000000, R23.reuse, 0xf8, !PT ;  /* 0x800000001b1ba812 */ /* 0x100fe400078ef817 */
[----:B------:R-:W-:Y:S01]  /*3940*/  LOP3.LUT R25, R25, 0x800fffff, R23, 0xf8, !PT ;  /* 0x800fffff19197812 */ /* 0x000fe200078ef817 */
[----:B------:R-:W-:Y:S01]  /*3950*/  DFMA R32, R30, -R4, 1 ;  /* 0x3ff000001e20742b */ /* 0x000fe20000000804 */
[----:B------:R-:W-:-:S06]  /*3960*/  @!P2 LOP3.LUT R27, R27, 0x100000, RZ, 0xfc, !PT ;  /* 0x001000001b1ba812 */ /* 0x000fcc00078efcff */
[----:B------:R-:W-:Y:S02]  /*3970*/  @!P2 DFMA R24, R24, 2, -R26 ;  /* 0x400000001818a82b */ /* 0x000fe4000000081a */
[----:B------:R-:W-:-:S08]  /*3980*/  DFMA R32, R30, R32, R30 ;  /* 0x000000201e20722b */ /* 0x000fd0000000001e */
[----:B------:R-:W-:Y:S01]  /*3990*/  @!P2 LOP3.LUT R35, R25, 0x7ff00000, RZ, 0xc0, !PT ;  /* 0x7ff000001923a812 */ /* 0x000fe200078ec0ff */
[----:B------:R-:W-:-:S03]  /*39a0*/  DMUL R26, R32, R24 ;  /* 0x00000018201a7228 */ /* 0x000fc60000000000 */
[----:B------:R-:W-:-:S04]  /*39b0*/  IADD3 R36, PT, PT, R35, -0x1, RZ ;  /* 0xffffffff23247810 */ /* 0x000fc80007ffe0ff */
[----:B------:R-:W-:Y:S01]  /*39c0*/  ISETP.GT.U32.AND P0, PT, R36, 0x7feffffe, PT ;  /* 0x7feffffe2400780c */ /* 0x000fe20003f04070 */
[----:B------:R-:W-:-:S03]  /*39d0*/  DFMA R30, R26, -R4, R24 ;  /* 0x800000041a1e722b */ /* 0x000fc60000000018 */
[----:B------:R-:W-:-:S05]  /*39e0*/  ISETP.GT.U32.OR P0, PT, R37, 0x7feffffe, P0 ;  /* 0x7feffffe2500780c */ /* 0x000fca0000704470 */
[----:B------:R-:W-:-:S08]  /*39f0*/  DFMA R26, R32, R30, R26 ;  /* 0x0000001e201a722b */ /* 0x000fd0000000001a */
[----:B------:R-:W-:Y:S05]  /*3a00*/  @P0 BRA `(.L_x_47) ;  /* 0x00000000006c0947 */ /* 0x000fea0003800000 */
[----:B------:R-:W-:-:S04]  /*3a10*/  LOP3.LUT R23, R21, 0x7ff00000, RZ, 0xc0, !PT ;  /* 0x7ff0000015177812 */ /* 0x000fc800078ec0ff */
[CC--:B------:R-:W-:Y:S02]  /*3a20*/  VIADDMNMX R22, R28.reuse, -R23.reuse, 0xb9600000, !PT ;  /* 0xb96000001c167446 */ /* 0x0c0fe40007800917 */
[----:B------:R-:W-:Y:S02]  /*3a30*/  ISETP.GE.U32.AND P0, PT, R28, R23, PT ;  /* 0x000000171c00720c */ /* 0x000fe40003f06070 */
[----:B------:R-:W-:Y:S02]  /*3a40*/  VIMNMX R22, PT, PT, R22, 0x46a00000, PT ;  /* 0x46a0000016167848 */ /* 0x000fe40003fe0100 */
[----:B------:R-:W-:-:S05]  /*3a50*/  SEL R29, R29, 0x63400000, !P0 ;  /* 0x634000001d1d7807 */ /* 0x000fca0004000000 */
[----:B------:R-:W-:Y:S02]  /*3a60*/  IMAD.IADD R30, R22, 0x1, -R29 ;  /* 0x00000001161e7824 */ /* 0x000fe400078e0a1d */
[----:B------:R-:W-:Y:S02]  /*3a70*/  IMAD.MOV.U32 R22, RZ, RZ, RZ ;  /* 0x000000ffff167224 */ /* 0x000fe400078e00ff */
[----:B------:R-:W-:-:S06]  /*3a80*/  VIADD R23, R30, 0x7fe00000 ;  /* 0x7fe000001e177836 */ /* 0x000fcc0000000000 */
        /* <DEDUP_REMOVED lines=9> */
[----:B------:R-:W-:Y:S01]  /*3b20*/  IADD3 R5, PT, PT, -R30, RZ, RZ ;  /* 0x000000ff1e057210 */ /* 0x000fe20007ffe1ff */
[----:B------:R-:W-:Y:S01]  /*3b30*/  IMAD.MOV.U32 R4, RZ, RZ, RZ ;  /* 0x000000ffff047224 */ /* 0x000fe200078e00ff */
[----:B------:R-:W-:-:S05]  /*3b40*/  DMUL.RP R22, R26, R22 ;  /* 0x000000161a167228 */ /* 0x000fca0000008000 */
[----:B------:R-:W-:-:S05]  /*3b50*/  DFMA R4, R28, -R4, R26 ;  /* 0x800000041c04722b */ /* 0x000fca000000001a */
[----:B------:R-:W-:Y:S02]  /*3b60*/  LOP3.LUT R21, R23, R21, RZ, 0x3c, !PT ;  /* 0x0000001517157212 */ /* 0x000fe400078e3cff */
[----:B------:R-:W-:-:S04]  /*3b70*/  IADD3 R4, PT, PT, -R30, -0x43300000, RZ ;  /* 0xbcd000001e047810 */ /* 0x000fc80007ffe1ff */
[----:B------:R-:W-:-:S04]  /*3b80*/  FSETP.NEU.AND P0, PT, |R5|, R4, PT ;  /* 0x000000040500720b */ /* 0x000fc80003f0d200 */
[----:B------:R-:W-:Y:S02]  /*3b90*/  FSEL R28, R22, R28, !P0 ;  /* 0x0000001c161c7208 */ /* 0x000fe40004000000 */
[----:B------:R-:W-:Y:S01]  /*3ba0*/  FSEL R29, R21, R29, !P0 ;  /* 0x0000001d151d7208 */ /* 0x000fe20004000000 */
[----:B------:R-:W-:Y:S06]  /*3bb0*/  BRA `(.L_x_48) ;  /* 0x0000000000547947 */ /* 0x000fec0003800000 */
.L_x_47:
        /* <DEDUP_REMOVED lines=12> */
[----:B------:R-:W-:Y:S02]  /*3c80*/  @!P0 IMAD.MOV.U32 R28, RZ, RZ, RZ ;  /* 0x000000ffff1c8224 */ /* 0x000fe400078e00ff */
[----:B------:R-:W-:Y:S01]  /*3c90*/  @P0 IMAD.MOV.U32 R28, RZ, RZ, RZ ;  /* 0x000000ffff1c0224 */ /* 0x000fe200078e00ff */
[----:B------:R-:W-:Y:S01]  /*3ca0*/  @P0 MOV R29, R4 ;  /* 0x00000004001d0202 */ /* 0x000fe20000000f00 */
[----:B------:R-:W-:Y:S06]  /*3cb0*/  BRA `(.L_x_48) ;  /* 0x0000000000147947 */ /* 0x000fec0003800000 */
.L_x_50:
[----:B------:R-:W-:Y:S01]  /*3cc0*/  LOP3.LUT R29, R21, 0x80000, RZ, 0xfc, !PT ;  /* 0x00080000151d7812 */ /* 0x000fe200078efcff */
[----:B------:R-:W-:Y:S01]  /*3cd0*/  IMAD.MOV.U32 R28, RZ, RZ, R20 ;  /* 0x000000ffff1c7224 */ /* 0x000fe200078e0014 */
[----:B------:R-:W-:Y:S06]  /*3ce0*/  BRA `(.L_x_48) ;  /* 0x0000000000087947 */ /* 0x000fec0003800000 */
.L_x_49:
[----:B------:R-:W-:Y:S01]  /*3cf0*/  LOP3.LUT R29, R23, 0x80000, RZ, 0xfc, !PT ;  /* 0x00080000171d7812 */ /* 0x000fe200078efcff */
[----:B------:R-:W-:-:S07]  /*3d00*/  IMAD.MOV.U32 R28, RZ, RZ, R22 ;  /* 0x000000ffff1c7224 */ /* 0x000fce00078e0016 */
.L_x_48:
[----:B------:R-:W-:Y:S05]  /*3d10*/  BSYNC.RECONVERGENT B1 ;  /* 0x0000000000017941 */ /* 0x000fea0003800200 */
.L_x_46:
[----:B------:R-:W-:Y:S02]  /*3d20*/  IMAD.MOV.U32 R4, RZ, RZ, R14 ;  /* 0x000000ffff047224 */ /* 0x000fe400078e000e */
[----:B------:R-:W-:-:S04]  /*3d30*/  IMAD.MOV.U32 R5, RZ, RZ, 0x0 ;  /* 0x00000000ff057424 */ /* 0x000fc800078e00ff */
[----:B------:R-:W-:Y:S05]  /*3d40*/  RET.REL.NODEC R4 `(_Z23opac_mol_mixed_interpolPdS_S_S_S_S_S_S_S_S_S_S_S_S_S_S_S_S_S_S_S_S_S_S_S_S_S_iiiii) ;  /* 0xffffffc004ac7950 */ /* 0x000fea0003c3ffff */
.L_x_51:
        /* <DEDUP_REMOVED lines=11> */
.L_x_57:


//--------------------- .text._Z24f_mol_and_meanmass_interPdS_S_S_S_S_S_S_S_S_S_S_S_S_S_S_S_S_S_S_S_S_S_S_i --------------------------
	.section	.text._Z24f_mol_and_meanmass_interPdS_S_S_S_S_S_S_S_S_S_S_S_S_S_S_S_S_S_S_S_S_S_S_i,"ax",@progbits
	.align	128
        .global         _Z24f_mol_and_meanmass_interPdS_S_S_S_S_S_S_S_S_S_S_S_S_S_S_S_S_S_S_S_S_S_S_i
        .type           _Z24f_mol_and_meanmass_interPdS_S_S_S_S_S_S_S_S_S_S_S_S_S_S_S_S_S_S_S_S_S_S_i,@function
        .size           _Z24f_mol_and_meanmass_interPdS_S_S_S_S_S_S_S_S_S_S_S_S_S_S_S_S_S_S_S_S_S_S_i,(.L_x_61 - _Z24f_mol_and_meanmass_interPdS_S_S_S_S_S_S_S_S_S_S_S_S_S_S_S_S_S_S_S_S_S_S_i)
        .other          _Z24f_mol_and_meanmass_interPdS_S_S_S_S_S_S_S_S_S_S_S_S_S_S_S_S_S_S_S_S_S_S_i,@"STO_CUDA_ENTRY STV_DEFAULT"
_Z24f_mol_and_meanmass_interPdS_S_S_S_S_S_S_S_S_S_S_S_S_S_S_S_S_S_S_S_S_S_S_i:
.text._Z24f_mol_and_meanmass_interPdS_S_S_S_S_S_S_S_S_S_S_S_S_S_S_S_S_S_S_S_S_S_S_i:
[----:B------:R-:W-:Y:S01]  /*0000*/  LDC R1, c[0x0][0x37c] ;  /* 0x0000df00ff017b82 */ /* 0x000fe20000000800 */
[----:B------:R-:W0:Y:S07]  /*0010*/  S2R R0, SR_TID.X ;  /* 0x0000000000007919 */ /* 0x000e2e0000002100 */
[----:B------:R-:W0:Y:S01]  /*0020*/  S2UR UR5, SR_CTAID.X ;  /* 0x00000000000579c3 */ /* 0x000e220000002500 */
[----:B------:R-:W1:Y:S01]  /*0030*/  LDCU UR4, c[0x0][0x440] ;  /* 0x00008800ff0477ac */ /* 0x000e620008000800 */
[----:B------:R-:W-:Y:S01]  /*0040*/  BSSY.RECONVERGENT B0, `(.L_x_52) ;  /* 0x00000b3000007945 */ /* 0x000fe20003800200 */
[----:B------:R-:W2:Y:S05]  /*0050*/  LDCU.64 UR6, c[0x0][0x358] ;  /* 0x00006b00ff0677ac */ /* 0x000eaa0008000a00 */
[----:B------:R-:W0:Y:S01]  /*0060*/  LDC R3, c[0x0][0x360] ;  /* 0x0000d800ff037b82 */ /* 0x000e220000000800 */
[----:B-1----:R-:W-:Y:S01]  /*0070*/  UIADD3 UR4, UPT, UPT, UR4, -0x1, URZ ;  /* 0xffffffff04047890 */ /* 0x002fe2000fffe0ff */
[----:B0-----:R-:W-:-:S05]  /*0080*/  IMAD R0, R3, UR5, R0 ;  /* 0x0000000503007c24 */ /* 0x001fca000f8e0200 */
[----:B------:R-:W-:-:S04]  /*0090*/  ISETP.GE.AND P0, PT, R0, UR4, PT ;  /* 0x0000000400007c0c */ /* 0x000fc8000bf06270 */
[----:B------:R-:W-:-:S13]  /*00a0*/  ISETP.LT.OR P0, PT, R0, 0x1, P0 ;  /* 0x000000010000780c */ /* 0x000fda0000701670 */
[----:B--2---:R-:W-:Y:S05]  /*00b0*/  @P0 BRA `(.L_x_53) ;  /* 0x0000000400e80947 */ /* 0x004fea0003800000 */
[----:B------:R-:W0:Y:S01]  /*00c0*/  LDC.64 R6, c[0x0][0x380] ;  /* 0x0000e000ff067b82 */ /* 0x000e220000000a00 */
[----:B------:R-:W-:-:S07]  /*00d0*/  IADD3 R2, PT, PT, R0, -0x1, RZ ;  /* 0xffffffff00027810 */ /* 0x000fce0007ffe0ff */
[----:B------:R-:W1:Y:S08]  /*00e0*/  LDC.64 R14, c[0x0][0x388] ;  /* 0x0000e200ff0e7b82 */ /* 0x000e700000000a00 */
[----:B------:R-:W2:Y:S01]  /*00f0*/  LDC.64 R10, c[0x0][0x3d8] ;  /* 0x0000f600ff0a7b82 */ /* 0x000ea20000000a00 */
[----:B0-----:R-:W-:-:S07]  /*0100*/  IMAD.WIDE.U32 R4, R2, 0x8, R6 ;  /* 0x0000000802047825 */ /* 0x001fce00078e0006 */
[----:B------:R-:W0:Y:S01]  /*0110*/  LDC.64 R18, c[0x0][0x390] ;  /* 0x0000e400ff127b82 */ /* 0x000e220000000a00 */
[----:B------:R-:W-:Y:S01]  /*0120*/  IMAD.WIDE.U32 R6, R0, 0x8, R6 ;  /* 0x0000000800067825 */ /* 0x000fe200078e0006 */
[----:B------:R-:W3:Y:S05]  /*0130*/  LDG.E.64 R4, desc[UR6][R4.64] ;  /* 0x0000000604047981 */ /* 0x000eea000c1e1b00 */
[----:B------:R-:W3:Y:S01]  /*0140*/  LDG.E.64 R6, desc[UR6][R6.64] ;  /* 0x0000000606067981 */ /* 0x000ee2000c1e1b00 */
[----:B-1----:R-:W-:-:S04]  /*0150*/  IMAD.WIDE.U32 R12, R2, 0x8, R14 ;  /* 0x00000008020c7825 */ /* 0x002fc800078e000e */
[----:B------:R-:W-:-:S04]  /*0160*/  IMAD.WIDE.U32 R14, R0, 0x8, R14 ;  /* 0x00000008000e7825 */ /* 0x000fc800078e000e */
[----:B--2---:R-:W-:Y:S01]  /*0170*/  IMAD.WIDE.U32 R10, R0, 0x8, R10 ;  /* 0x00000008000a7825 */ /* 0x004fe200078e000a */
[----:B---3--:R-:W-:Y:S01]  /*0180*/  DADD R8, R4, R6 ;  /* 0x0000000004087229 */ /* 0x008fe20000000006 */
[----:B------:R-:W1:Y:S07]  /*0190*/  LDC.64 R6, c[0x0][0x3e0] ;  /* 0x0000f800ff067b82 */ /* 0x000e6e0000000a00 */
[----:B------:R-:W-:-:S07]  /*01a0*/  DMUL R8, R8, 0.5 ;  /* 0x3fe0000008087828 */ /* 0x000fce0000000000 */
[----:B------:R2:W-:Y:S04]  /*01b0*/  STG.E.64 desc[UR6][R10.64], R8 ;  /* 0x000000080a007986 */ /* 0x0005e8000c101b06 */
[----:B------:R-:W3:Y:S04]  /*01c0*/  LDG.E.64 R12, desc[UR6][R12.64] ;  /* 0x000000060c0c7981 */ /* 0x000ee8000c1e1b00 */
[----:B------:R-:W3:Y:S01]  /*01d0*/  LDG.E.64 R14, desc[UR6][R14.64] ;  /* 0x000000060e0e7981 */ /* 0x000ee2000c1e1b00 */
[----:B0-----:R-:W-:-:S04]  /*01e0*/  IMAD.WIDE.U32 R16, R2, 0x8, R18 ;  /* 0x0000000802107825 */ /* 0x001fc800078e0012 */
[C---:B-1----:R-:W-:Y:S01]  /*01f0*/  IMAD.WIDE.U32 R6, R0.reuse, 0x8, R6 ;  /* 0x0000000800067825 */ /* 0x042fe200078e0006 */
[----:B--2---:R-:W0:Y:S03]  /*0200*/  LDC.64 R10, c[0x0][0x3e8] ;  /* 0x0000fa00ff0a7b82 */ /* 0x004e260000000a00 */
[----:B------:R-:W-:Y:S01]  /*0210*/  IMAD.WIDE.U32 R18, R0, 0x8, R18 ;  /* 0x0000000800127825 */ /* 0x000fe200078e0012 */
[----:B---3--:R-:W-:-:S04]  /*0220*/  DADD R4, R12, R14 ;  /* 0x000000000c047229 */ /* 0x008fc8000000000e */
[----:B------:R-:W1:Y:S04]  /*0230*/  LDC.64 R14, c[0x0][0x398] ;  /* 0x0000e600ff0e7b82 */ /* 0x000e680000000a00 */
[----:B------:R-:W-:-:S07]  /*0240*/  DMUL R4, R4, 0.5 ;  /* 0x3fe0000004047828 */ /* 0x000fce0000000000 */
[----:B------:R2:W-:Y:S04]  /*0250*/  STG.E.64 desc[UR6][R6.64], R4 ;  /* 0x0000000406007986 */ /* 0x0005e8000c101b06 */
[----:B------:R-:W3:Y:S04]  /*0260*/  LDG.E.64 R16, desc[UR6][R16.64] ;  /* 0x0000000610107981 */ /* 0x000ee8000c1e1b00 */
[----:B------:R-:W3:Y:S01]  /*0270*/  LDG.E.64 R18, desc[UR6][R18.64] ;  /* 0x0000000612127981 */ /* 0x000ee2000c1e1b00 */
[----:B0-----:R-:W-:-:S04]  /*0280*/  IMAD.WIDE.U32 R10, R0, 0x8, R10 ;  /* 0x00000008000a7825 */ /* 0x001fc800078e000a */
[--C-:B-1----:R-:W-:Y:S01]  /*0290*/  IMAD.WIDE.U32 R12, R2, 0x8, R14.reuse ;  /* 0x00000008020c7825 */ /* 0x102fe200078e000e */
        /* <DEDUP_REMOVED lines=82> */
[----:B---3--:R-:W-:-:S08]  /*07c0*/  DADD R8, R16, R18 ;  /* 0x0000000010087229 */ /* 0x008fd00000000012 */
[----:B------:R-:W-:-:S07]  /*07d0*/  DMUL R8, R8, 0.5 ;  /* 0x3fe0000008087828 */ /* 0x000fce0000000000 */
[----:B------:R1:W-:Y:S04]  /*07e0*/  STG.E.64 desc[UR6][R10.64], R8 ;  /* 0x000000080a007986 */ /* 0x0003e8000c101b06 */
[----:B------:R-:W2:Y:S04]  /*07f0*/  LDG.E.64 R2, desc[UR6][R2.64] ;  /* 0x0000000602027981 */ /* 0x000ea8000c1e1b00 */
[----:B------:R-:W2:Y:S01]  /*0800*/  LDG.E.64 R12, desc[UR6][R12.64] ;  /* 0x000000060c0c7981 */ /* 0x000ea2000c1e1b00 */
[----:B0-----:R-:W-:Y:S01]  /*0810*/  IMAD.WIDE.U32 R6, R0, 0x8, R6 ;  /* 0x0000000800067825 */ /* 0x001fe200078e0006 */
[----:B--2---:R-:W-:-:S08]  /*0820*/  DADD R4, R2, R12 ;  /* 0x0000000002047229 */ /* 0x004fd0000000000c */
[----:B------:R-:W-:-:S07]  /*0830*/  DMUL R4, R4, 0.5 ;  /* 0x3fe0000004047828 */ /* 0x000fce0000000000 */
[----:B------:R1:W-:Y:S01]  /*0840*/  STG.E.64 desc[UR6][R6.64], R4 ;  /* 0x0000000406007986 */ /* 0x0003e2000c101b06 */
[----:B------:R-:W-:Y:S05]  /*0850*/  BRA `(.L_x_54) ;  /* 0x0000000000c47947 */ /* 0x000fea0003800000 */
.L_x_53:
[----:B------:R-:W-:-:S13]  /*0860*/  ISETP.NE.AND P0, PT, R0, RZ, PT ;  /* 0x000000ff0000720c */ /* 0x000fda0003f05270 */
[----:B------:R-:W-:Y:S05]  /*0870*/  @P0 BRA `(.L_x_54) ;  /* 0x0000000000bc0947 */ /* 0x000fea0003800000 */
[----:B------:R-:W0:Y:S02]  /*0880*/  LDC.64 R2, c[0x0][0x380] ;  /* 0x0000e000ff027b82 */ /* 0x000e240000000a00 */
[----:B0-----:R-:W2:Y:S06]  /*0890*/  LDG.E.64 R4, desc[UR6][R2.64] ;  /* 0x0000000602047981 */ /* 0x001eac000c1e1b00 */
[----:B------:R-:W2:Y:S08]  /*08a0*/  LDC.64 R6, c[0x0][0x3d8] ;  /* 0x0000f600ff067b82 */ /* 0x000eb00000000a00 */
[----:B------:R-:W0:Y:S08]  /*08b0*/  LDC.64 R8, c[0x0][0x388] ;  /* 0x0000e200ff087b82 */ /* 0x000e300000000a00 */
[----:B------:R-:W1:Y:S01]  /*08c0*/  LDC.64 R10, c[0x0][0x3e0] ;  /* 0x0000f800ff0a7b82 */ /* 0x000e620000000a00 */
[----:B--2---:R2:W-:Y:S04]  /*08d0*/  STG.E.64 desc[UR6][R6.64], R4 ;  /* 0x0000000406007986 */ /* 0x0045e8000c101b06 */
[----:B0-----:R-:W1:Y:S03]  /*08e0*/  LDG.E.64 R8, desc[UR6][R8.64] ;  /* 0x0000000608087981 */ /* 0x001e66000c1e1b00 */
[----:B------:R-:W0:Y:S08]  /*08f0*/  LDC.64 R12, c[0x0][0x390] ;  /* 0x0000e400ff0c7b82 */ /* 0x000e300000000a00 */
[----:B------:R-:W3:Y:S01]  /*0900*/  LDC.64 R14, c[0x0][0x3e8] ;  /* 0x0000fa00ff0e7b82 */ /* 0x000ee20000000a00 */
[----:B-1----:R1:W-:Y:S04]  /*0910*/  STG.E.64 desc[UR6][R10.64], R8 ;  /* 0x000000080a007986 */ /* 0x0023e8000c101b06 */
[----:B0-----:R-:W3:Y:S03]  /*0920*/  LDG.E.64 R12, desc[UR6][R12.64] ;  /* 0x000000060c0c7981 */ /* 0x001ee6000c1e1b00 */
[----:B------:R-:W0:Y:S08]  /*0930*/  LDC.64 R16, c[0x0][0x3f0] ;  /* 0x0000fc00ff107b82 */ /* 0x000e300000000a00 */
[----:B------:R-:W4:Y:S01]  /*0940*/  LDC.64 R18, c[0x0][0x3a0] ;  /* 0x0000e800ff127b82 */ /* 0x000f220000000a00 */
[----:B---3--:R3:W-:Y:S04]  /*0950*/  STG.E.64 desc[UR6][R14.64], R12 ;  /* 0x0000000c0e007986 */ /* 0x0087e8000c101b06 */
[----:B------:R-:W0:Y:S03]  /*0960*/  LDG.E.64 R2, desc[UR6][R2.64] ;  /* 0x0000000602027981 */ /* 0x000e26000c1e1b00 */
[----:B--2---:R-:W2:Y:S08]  /*0970*/  LDC.64 R4, c[0x0][0x3f8] ;  /* 0x0000fe00ff047b82 */ /* 0x004eb00000000a00 */
[----:B------:R-:W5:Y:S01]  /*0980*/  LDC.64 R6, c[0x0][0x3a8] ;  /* 0x0000ea00ff067b82 */ /* 0x000f620000000a00 */
[----:B0-----:R0:W-:Y:S04]  /*0990*/  STG.E.64 desc[UR6][R16.64], R2 ;  /* 0x0000000210007986 */ /* 0x0011e8000c101b06 */
[----:B----4-:R-:W2:Y:S03]  /*09a0*/  LDG.E.64 R18, desc[UR6][R18.64] ;  /* 0x0000000612127981 */ /* 0x010ea6000c1e1b00 */
[----:B-1----:R-:W1:Y:S08]  /*09b0*/  LDC.64 R8, c[0x0][0x400] ;  /* 0x00010000ff087b82 */ /* 0x002e700000000a00 */
[----:B------:R-:W4:Y:S01]  /*09c0*/  LDC.64 R10, c[0x0][0x3b0] ;  /* 0x0000ec00ff0a7b82 */ /* 0x000f220000000a00 */
[----:B--2---:R2:W-:Y:S04]  /*09d0*/  STG.E.64 desc[UR6][R4.64], R18 ;  /* 0x0000001204007986 */ /* 0x0045e8000c101b06 */
[----:B-----5:R-:W1:Y:S03]  /*09e0*/  LDG.E.64 R6, desc[UR6][R6.64] ;  /* 0x0000000606067981 */ /* 0x020e66000c1e1b00 */
[----:B---3--:R-:W3:Y:S08]  /*09f0*/  LDC.64 R12, c[0x0][0x408] ;  /* 0x00010200ff0c7b82 */ /* 0x008ef00000000a00 */
[----:B0-----:R-:W0:Y:S01]  /*0a00*/  LDC.64 R2, c[0x0][0x3b8] ;  /* 0x0000ee00ff027b82 */ /* 0x001e220000000a00 */
[----:B-1----:R1:W-:Y:S04]  /*0a10*/  STG.E.64 desc[UR6][R8.64], R6 ;  /* 0x0000000608007986 */ /* 0x0023e8000c101b06 */
[----:B----4-:R-:W3:Y:S03]  /*0a20*/  LDG.E.64 R10, desc[UR6][R10.64] ;  /* 0x000000060a0a7981 */ /* 0x010ee6000c1e1b00 */
[----:B------:R-:W4:Y:S08]  /*0a30*/  LDC.64 R14, c[0x0][0x410] ;  /* 0x00010400ff0e7b82 */ /* 0x000f300000000a00 */
[----:B--2---:R-:W2:Y:S01]  /*0a40*/  LDC.64 R4, c[0x0][0x3c0] ;  /* 0x0000f000ff047b82 */ /* 0x004ea20000000a00 */
[----:B---3--:R3:W-:Y:S04]  /*0a50*/  STG.E.64 desc[UR6][R12.64], R10 ;  /* 0x0000000a0c007986 */ /* 0x0087e8000c101b06 */
[----:B0-----:R-:W4:Y:S03]  /*0a60*/  LDG.E.64 R2, desc[UR6][R2.64] ;  /* 0x0000000602027981 */ /* 0x001f26000c1e1b00 */
[----:B------:R-:W0:Y:S08]  /*0a70*/  LDC.64 R16, c[0x0][0x418] ;  /* 0x00010600ff107b82 */ /* 0x000e300000000a00 */
[----:B-1----:R-:W1:Y:S01]  /*0a80*/  LDC.64 R6, c[0x0][0x3c8] ;  /* 0x0000f200ff067b82 */ /* 0x002e620000000a00 */
[----:B----4-:R4:W-:Y:S04]  /*0a90*/  STG.E.64 desc[UR6][R14.64], R2 ;  /* 0x000000020e007986 */ /* 0x0109e8000c101b06 */
[----:B--2---:R-:W0:Y:S03]  /*0aa0*/  LDG.E.64 R4, desc[UR6][R4.64] ;  /* 0x0000000604047981 */ /* 0x004e26000c1e1b00 */
[----:B------:R-:W2:Y:S08]  /*0ab0*/  LDC.64 R8, c[0x0][0x420] ;  /* 0x00010800ff087b82 */ /* 0x000eb00000000a00 */
[----:B---3--:R-:W3:Y:S01]  /*0ac0*/  LDC.64 R10, c[0x0][0x3d0] ;  /* 0x0000f400ff0a7b82 */ /* 0x008ee20000000a00 */
[----:B0-----:R0:W-:Y:S04]  /*0ad0*/  STG.E.64 desc[UR6][R16.64], R4 ;  /* 0x0000000410007986 */ /* 0x0011e8000c101b06 */
[----:B-1----:R-:W2:Y:S03]  /*0ae0*/  LDG.E.64 R6, desc[UR6][R6.64] ;  /* 0x0000000606067981 */ /* 0x002ea6000c1e1b00 */
[----:B------:R-:W1:Y:S08]  /*0af0*/  LDC.64 R12, c[0x0][0x428] ;  /* 0x00010a00ff0c7b82 */ /* 0x000e700000000a00 */
[----:B----4-:R-:W4:Y:S01]  /*0b00*/  LDC.64 R2, c[0x0][0x430] ;  /* 0x00010c00ff027b82 */ /* 0x010f220000000a00 */
[----:B--2---:R0:W-:Y:S04]  /*0b10*/  STG.E.64 desc[UR6][R8.64], R6 ;  /* 0x0000000608007986 */ /* 0x0041e8000c101b06 */
[----:B---3--:R-:W1:Y:S03]  /*0b20*/  LDG.E.64 R10, desc[UR6][R10.64] ;  /* 0x000000060a0a7981 */ /* 0x008e66000c1e1b00 */
[----:B------:R-:W2:Y:S01]  /*0b30*/  LDC.64 R14, c[0x0][0x438] ;  /* 0x00010e00ff0e7b82 */ /* 0x000ea20000000a00 */
[----:B-1----:R0:W-:Y:S04]  /*0b40*/  STG.E.64 desc[UR6][R12.64], R10 ;  /* 0x0000000a0c007986 */ /* 0x0021e8000c101b06 */
[----:B----4-:R-:W2:Y:S04]  /*0b50*/  LDG.E.64 R2, desc[UR6][R2.64] ;  /* 0x0000000602027981 */ /* 0x010ea8000c1e1b00 */
[----:B--2---:R0:W-:Y:S02]  /*0b60*/  STG.E.64 desc[UR6][R14.64], R2 ;  /* 0x000000020e007986 */ /* 0x0041e4000c101b06 */
.L_x_54:
[----:B------:R-:W-:Y:S05]  /*0b70*/  BSYNC.RECONVERGENT B0 ;  /* 0x0000000000007941 */ /* 0x000fea0003800200 */
.L_x_52:
[----:B------:R-:W-:-:S13]  /*0b80*/  ISETP.NE.AND P0, PT, R0, UR4, PT ;  /* 0x0000000400007c0c */ /* 0x000fda000bf05270 */
[----:B------:R-:W-:Y:S05]  /*0b90*/  @P0 EXIT ;  /* 0x000000000000094d */ /* 0x000fea0003800000 */
[----:B0-----:R-:W0:Y:S08]  /*0ba0*/  LDC.64 R2, c[0x0][0x380] ;  /* 0x0000e000ff027b82 */ /* 0x001e300000000a00 */
[----:B-1----:R-:W1:Y:S08]  /*0bb0*/  LDC.64 R6, c[0x0][0x3d8] ;  /* 0x0000f600ff067b82 */ /* 0x002e700000000a00 */
[----:B------:R-:W2:Y:S01]  /*0bc0*/  LDC.64 R8, c[0x0][0x388] ;  /* 0x0000e200ff087b82 */ /* 0x000ea20000000a00 */
[----:B0-----:R-:W-:-:S07]  /*0bd0*/  IMAD.WIDE R2, R0, 0x8, R2 ;  /* 0x0000000800027825 */ /* 0x001fce00078e0202 */
[----:B------:R-:W0:Y:S01]  /*0be0*/  LDC.64 R10, c[0x0][0x3e0] ;  /* 0x0000f800ff0a7b82 */ /* 0x000e220000000a00 */
[----:B------:R-:W3:Y:S01]  /*0bf0*/  LDG.E.64 R4, desc[UR6][R2.64+-0x8] ;  /* 0xfffff80602047981 */ /* 0x000ee2000c1e1b00 */
[----:B-1----:R-:W-:-:S06]  /*0c00*/  IMAD.WIDE R6, R0, 0x8, R6 ;  /* 0x0000000800067825 */ /* 0x002fcc00078e0206 */
[----:B------:R-:W1:Y:S01]  /*0c10*/  LDC.64 R12, c[0x0][0x390] ;  /* 0x0000e400ff0c7b82 */ /* 0x000e620000000a00 */
[----:B--2---:R-:W-:-:S07]  /*0c20*/  IMAD.WIDE R8, R0, 0x8, R8 ;  /* 0x0000000800087825 */ /* 0x004fce00078e0208 */
[----:B------:R-:W2:Y:S01]  /*0c30*/  LDC.64 R14, c[0x0][0x3e8] ;  /* 0x0000fa00ff0e7b82 */ /* 0x000ea20000000a00 */
[----:B---3--:R3:W-:Y:S04]  /*0c40*/  STG.E.64 desc[UR6][R6.64], R4 ;  /* 0x0000000406007986 */ /* 0x0087e8000c101b06 */
[----:B------:R-:W4:Y:S01]  /*0c50*/  LDG.E.64 R8, desc[UR6][R8.64+-0x8] ;  /* 0xfffff80608087981 */ /* 0x000f22000c1e1b00 */
[----:B0-----:R-:W-:-:S04]  /*0c60*/  IMAD.WIDE R10, R0, 0x8, R10 ;  /* 0x00000008000a7825 */ /* 0x001fc800078e020a */
[----:B-1----:R-:W-:-:S04]  /*0c70*/  IMAD.WIDE R12, R0, 0x8, R12 ;  /* 0x00000008000c7825 */ /* 0x002fc800078e020c */
[C---:B--2---:R-:W-:Y:S01]  /*0c80*/  IMAD.WIDE R14, R0.reuse, 0x8, R14 ;  /* 0x00000008000e7825 */ /* 0x044fe200078e020e */
[----:B---3--:R-:W0:Y:S08]  /*0c90*/  LDC.64 R4, c[0x0][0x3f0] ;  /* 0x0000fc00ff047b82 */ /* 0x008e300000000a00 */
[----:B------:R-:W1:Y:S01]  /*0ca0*/  LDC.64 R6, c[0x0][0x3a0] ;  /* 0x0000e800ff067b82 */ /* 0x000e620000000a00 */
[----:B----4-:R2:W-:Y:S04]  /*0cb0*/  STG.E.64 desc[UR6][R10.64], R8 ;  /* 0x000000080a007986 */ /* 0x0105e8000c101b06 */
[----:B------:R-:W3:Y:S01]  /*0cc0*/  LDG.E.64 R12, desc[UR6][R12.64+-0x8] ;  /* 0xfffff8060c0c7981 */ /* 0x000ee2000c1e1b00 */
[----:B0-----:R-:W-:-:S04]  /*0cd0*/  IMAD.WIDE R4, R0, 0x8, R4 ;  /* 0x0000000800047825 */ /* 0x001fc800078e0204 */
[C---:B-1----:R-:W-:Y:S01]  /*0ce0*/  IMAD.WIDE R6, R0.reuse, 0x8, R6 ;  /* 0x0000000800067825 */ /* 0x042fe200078e0206 */
[----:B--2---:R-:W0:Y:S08]  /*0cf0*/  LDC.64 R8, c[0x0][0x3f8] ;  /* 0x0000fe00ff087b82 */ /* 0x004e300000000a00 */
[----:B------:R-:W1:Y:S01]  /*0d00*/  LDC.64 R10, c[0x0][0x3a8] ;  /* 0x0000ea00ff0a7b82 */ /* 0x000e620000000a00 */
[----:B---3--:R2:W-:Y:S04]  /*0d10*/  STG.E.64 desc[UR6][R14.64], R12 ;  /* 0x0000000c0e007986 */ /* 0x0085e8000c101b06 */
[----:B------:R-:W3:Y:S01]  /*0d20*/  LDG.E.64 R2, desc[UR6][R2.64+-0x8] ;  /* 0xfffff80602027981 */ /* 0x000ee2000c1e1b00 */
[----:B0-----:R-:W-:-:S04]  /*0d30*/  IMAD.WIDE R8, R0, 0x8, R8 ;  /* 0x0000000800087825 */ /* 0x001fc800078e0208 */
[C---:B-1----:R-:W-:Y:S01]  /*0d40*/  IMAD.WIDE R10, R0.reuse, 0x8, R10 ;  /* 0x00000008000a7825 */ /* 0x042fe200078e020a */
[----:B--2---:R-:W0:Y:S08]  /*0d50*/  LDC.64 R12, c[0x0][0x400] ;  /* 0x00010000ff0c7b82 */ /* 0x004e300000000a00 */
[----:B------:R-:W1:Y:S01]  /*0d60*/  LDC.64 R14, c[0x0][0x3b0] ;  /* 0x0000ec00ff0e7b82 */ /* 0x000e620000000a00 */
[----:B---3--:R1:W-:Y:S04]  /*0d70*/  STG.E.64 desc[UR6][R4.64], R2 ;  /* 0x0000000204007986 */ /* 0x0083e8000c101b06 */
[----:B------:R-:W2:Y:S01]  /*0d80*/  LDG.E.64 R6, desc[UR6][R6.64+-0x8] ;  /* 0xfffff80606067981 */ /* 0x000ea2000c1e1b00 */
[----:B0-----:R-:W-:-:S04]  /*0d90*/  IMAD.WIDE R12, R0, 0x8, R12 ;  /* 0x00000008000c7825 */ /* 0x001fc800078e020c */
[C---:B-1----:R-:W-:Y:S01]  /*0da0*/  IMAD.WIDE R2, R0.reuse, 0x8, R14 ;  /* 0x0000000800027825 */ /* 0x042fe200078e020e */
[----:B------:R-:W0:Y:S08]  /*0db0*/  LDC.64 R4, c[0x0][0x408] ;  /* 0x00010200ff047b82 */ /* 0x000e300000000a00 */
[----:B------:R-:W1:Y:S01]  /*0dc0*/  LDC.64 R14, c[0x0][0x3b8] ;  /* 0x0000ee00ff0e7b82 */ /* 0x000e620000000a00 */
[----:B--2---:R1:W-:Y:S04]  /*0dd0*/  STG.E.64 desc[UR6][R8.64], R6 ;  /* 0x0000000608007986 */ /* 0x0043e8000c101b06 */
        /* <DEDUP_REMOVED lines=27> */
[----:B------:R-:W0:Y:S01]  /*0f90*/  LDC.64 R12, c[0x0][0x438] ;  /* 0x00010e00ff0c7b82 */ /* 0x000e220000000a00 */
[----:B--2---:R-:W-:Y:S04]  /*0fa0*/  STG.E.64 desc[UR6][R4.64], R2 ;  /* 0x0000000204007986 */ /* 0x004fe8000c101b06 */
[----:B------:R-:W2:Y:S01]  /*0fb0*/  LDG.E.64 R6, desc[UR6][R6.64+-0x8] ;  /* 0xfffff80606067981 */ /* 0x000ea2000c1e1b00 */
[----:B0-----:R-:W-:-:S03]  /*0fc0*/  IMAD.WIDE R12, R0, 0x8, R12 ;  /* 0x00000008000c7825 */ /* 0x001fc600078e020c */
[----:B--2---:R-:W-:Y:S04]  /*0fd0*/  STG.E.64 desc[UR6][R8.64], R6 ;  /* 0x0000000608007986 */ /* 0x004fe8000c101b06 */
[----:B------:R-:W2:Y:S04]  /*0fe0*/  LDG.E.64 R10, desc[UR6][R10.64+-0x8] ;  /* 0xfffff8060a0a7981 */ /* 0x000ea8000c1e1b00 */
[----:B--2---:R-:W-:Y:S01]  /*0ff0*/  STG.E.64 desc[UR6][R12.64], R10 ;  /* 0x0000000a0c007986 */ /* 0x004fe2000c101b06 */
[----:B------:R-:W-:Y:S05]  /*1000*/  EXIT ;  /* 0x000000000000794d */ /* 0x000fea0003800000 */
.L_x_55:
        /* <DEDUP_REMOVED lines=15> */
.L_x_61:


//--------------------- .nv.shared.reserved.0     --------------------------
	.section	.nv.shared.reserved.0,"aw",@nobits
	.weak		__nv_reservedSMEM_offset_0_alias
	.size		__nv_reservedSMEM_offset_0_alias, 0, 64
	.other		__nv_reservedSMEM_offset_0_alias,@"STO_CUDA_RESERVED_SHARED STV_DEFAULT"
__nv_reservedSMEM_offset_0_alias:
	.zero		0
	.zero		64


//--------------------- .nv.constant0._Z15comb_scat_crossPdS_S_ii --------------------------
	.section	.nv.constant0._Z15comb_scat_crossPdS_S_ii,"a",@progbits
	.sectionflags	@""
	.align	4
.nv.constant0._Z15comb_scat_crossPdS_S_ii:
	.zero		928


//--------------------- .nv.constant0._Z9comb_opacPdS_S_S_S_S_S_S_S_S_S_S_S_S_S_S_S_S_S_S_S_S_S_S_iii --------------------------
	.section	.nv.constant0._Z9comb_opacPdS_S_S_S_S_S_S_S_S_S_S_S_S_S_S_S_S_S_S_S_S_S_S_iii,"a",@progbits
	.sectionflags	@""
	.align	4
.nv.constant0._Z9comb_opacPdS_S_S_S_S_S_S_S_S_S_S_S_S_S_S_S_S_S_S_S_S_S_S_iii:
	.zero		1100


//--------------------- .nv.constant0._Z23opac_mol_mixed_interpolPdS_S_S_S_S_S_S_S_S_S_S_S_S_S_S_S_S_S_S_S_S_S_S_S_S_S_iiiii --------------------------
	.section	.nv.constant0._Z23opac_mol_mixed_interpolPdS_S_S_S_S_S_S_S_S_S_S_S_S_S_S_S_S_S_S_S_S_S_S_S_S_S_iiiii,"a",@progbits
	.sectionflags	@""
	.align	4
.nv.constant0._Z23opac_mol_mixed_interpolPdS_S_S_S_S_S_S_S_S_S_S_S_S_S_S_S_S_S_S_S_S_S_S_S_S_S_iiiii:
	.zero		1132


//--------------------- .nv.constant0._Z24f_mol_and_meanmass_interPdS_S_S_S_S_S_S_S_S_S_S_S_S_S_S_S_S_S_S_S_S_S_S_i --------------------------
	.section	.nv.constant0._Z24f_mol_and_meanmass_interPdS_S_S_S_S_S_S_S_S_S_S_S_S_S_S_S_S_S_S_S_S_S_S_i,"a",@progbits
	.sectionflags	@""
	.align	4
.nv.constant0._Z24f_mol_and_meanmass_interPdS_S_S_S_S_S_S_S_S_S_S_S_S_S_S_S_S_S_S_S_S_S_S_i:
	.zero		1092


//--------------------- SYMBOLS --------------------------

	.type		.nv.reservedSmem.offset0,@object
	.size		.nv.reservedSmem.offset0,0x4
